//
// Generated by NVIDIA NVVM Compiler
//
// Compiler Build ID: CL-36424714
// Cuda compilation tools, release 13.0, V13.0.88
// Based on NVVM 20.0.0
//

.version 9.0
.target sm_100
.address_size 64

	// .globl	_Z12matmul_naivePfPKfS1_iii
// _ZZ12matmul_tiledILi32EEvPfPKfS2_iiiE2As has been demoted
// _ZZ12matmul_tiledILi32EEvPfPKfS2_iiiE2Bs has been demoted
// _ZZ17matmul_vectorizedILi32EEvPfPKfS2_iiiE2As has been demoted
// _ZZ17matmul_vectorizedILi32EEvPfPKfS2_iiiE2Bs has been demoted
// _ZZ16matmul_coarsenedILi32ELi2EEvPfPKfS2_iiiE2As has been demoted
// _ZZ16matmul_coarsenedILi32ELi2EEvPfPKfS2_iiiE2Bs has been demoted

.visible .entry _Z12matmul_naivePfPKfS1_iii(
	.param .u64 .ptr .align 1 _Z12matmul_naivePfPKfS1_iii_param_0,
	.param .u64 .ptr .align 1 _Z12matmul_naivePfPKfS1_iii_param_1,
	.param .u64 .ptr .align 1 _Z12matmul_naivePfPKfS1_iii_param_2,
	.param .u32 _Z12matmul_naivePfPKfS1_iii_param_3,
	.param .u32 _Z12matmul_naivePfPKfS1_iii_param_4,
	.param .u32 _Z12matmul_naivePfPKfS1_iii_param_5
)
{
	.reg .pred 	%p<13>;
	.reg .b32 	%r<41>;
	.reg .b32 	%f<68>;
	.reg .b64 	%rd<53>;

	ld.param.u64 	%rd6, [_Z12matmul_naivePfPKfS1_iii_param_0];
	ld.param.u64 	%rd7, [_Z12matmul_naivePfPKfS1_iii_param_1];
	ld.param.u64 	%rd8, [_Z12matmul_naivePfPKfS1_iii_param_2];
	ld.param.u32 	%r20, [_Z12matmul_naivePfPKfS1_iii_param_3];
	ld.param.u32 	%r18, [_Z12matmul_naivePfPKfS1_iii_param_4];
	ld.param.u32 	%r19, [_Z12matmul_naivePfPKfS1_iii_param_5];
	cvta.to.global.u64 	%rd1, %rd8;
	cvta.to.global.u64 	%rd2, %rd7;
	mov.u32 	%r21, %ctaid.y;
	mov.u32 	%r22, %ntid.y;
	mov.u32 	%r23, %tid.y;
	mad.lo.s32 	%r1, %r21, %r22, %r23;
	mov.u32 	%r24, %ctaid.x;
	mov.u32 	%r25, %ntid.x;
	mov.u32 	%r26, %tid.x;
	mad.lo.s32 	%r2, %r24, %r25, %r26;
	setp.ge.s32 	%p1, %r1, %r20;
	setp.ge.s32 	%p2, %r2, %r18;
	or.pred  	%p3, %p1, %p2;
	@%p3 bra 	$L__BB0_14;
	setp.lt.s32 	%p4, %r19, 1;
	mov.f32 	%f67, 0f00000000;
	@%p4 bra 	$L__BB0_13;
	mul.lo.s32 	%r3, %r19, %r1;
	and.b32  	%r4, %r19, 7;
	setp.lt.u32 	%p5, %r19, 8;
	mov.f32 	%f67, 0f00000000;
	mov.b32 	%r39, 0;
	@%p5 bra 	$L__BB0_5;
	and.b32  	%r39, %r19, 2147483640;
	neg.s32 	%r37, %r39;
	shl.b32 	%r7, %r18, 3;
	mul.wide.u32 	%rd9, %r3, 4;
	add.s64 	%rd10, %rd9, %rd2;
	add.s64 	%rd52, %rd10, 16;
	mov.f32 	%f67, 0f00000000;
	mul.wide.s32 	%rd13, %r18, 4;
	mov.u32 	%r36, %r2;
$L__BB0_4:
	.pragma "nounroll";
	ld.global.f32 	%f17, [%rd52+-16];
	mul.wide.s32 	%rd11, %r36, 4;
	add.s64 	%rd12, %rd1, %rd11;
	ld.global.f32 	%f18, [%rd12];
	fma.rn.f32 	%f19, %f17, %f18, %f67;
	ld.global.f32 	%f20, [%rd52+-12];
	add.s64 	%rd14, %rd12, %rd13;
	ld.global.f32 	%f21, [%rd14];
	fma.rn.f32 	%f22, %f20, %f21, %f19;
	ld.global.f32 	%f23, [%rd52+-8];
	add.s64 	%rd15, %rd14, %rd13;
	ld.global.f32 	%f24, [%rd15];
	fma.rn.f32 	%f25, %f23, %f24, %f22;
	ld.global.f32 	%f26, [%rd52+-4];
	add.s64 	%rd16, %rd15, %rd13;
	ld.global.f32 	%f27, [%rd16];
	fma.rn.f32 	%f28, %f26, %f27, %f25;
	ld.global.f32 	%f29, [%rd52];
	add.s64 	%rd17, %rd16, %rd13;
	ld.global.f32 	%f30, [%rd17];
	fma.rn.f32 	%f31, %f29, %f30, %f28;
	ld.global.f32 	%f32, [%rd52+4];
	add.s64 	%rd18, %rd17, %rd13;
	ld.global.f32 	%f33, [%rd18];
	fma.rn.f32 	%f34, %f32, %f33, %f31;
	ld.global.f32 	%f35, [%rd52+8];
	add.s64 	%rd19, %rd18, %rd13;
	ld.global.f32 	%f36, [%rd19];
	fma.rn.f32 	%f37, %f35, %f36, %f34;
	ld.global.f32 	%f38, [%rd52+12];
	add.s64 	%rd20, %rd19, %rd13;
	ld.global.f32 	%f39, [%rd20];
	fma.rn.f32 	%f67, %f38, %f39, %f37;
	add.s32 	%r37, %r37, 8;
	add.s32 	%r36, %r36, %r7;
	add.s64 	%rd52, %rd52, 32;
	setp.ne.s32 	%p6, %r37, 0;
	@%p6 bra 	$L__BB0_4;
$L__BB0_5:
	setp.eq.s32 	%p7, %r4, 0;
	@%p7 bra 	$L__BB0_13;
	and.b32  	%r13, %r19, 3;
	setp.lt.u32 	%p8, %r4, 4;
	@%p8 bra 	$L__BB0_8;
	add.s32 	%r28, %r39, %r3;
	mul.wide.u32 	%rd21, %r28, 4;
	add.s64 	%rd22, %rd2, %rd21;
	ld.global.f32 	%f41, [%rd22];
	mad.lo.s32 	%r29, %r39, %r18, %r2;
	mul.wide.s32 	%rd23, %r29, 4;
	add.s64 	%rd24, %rd1, %rd23;
	ld.global.f32 	%f42, [%rd24];
	fma.rn.f32 	%f43, %f41, %f42, %f67;
	cvt.u64.u32 	%rd25, %r3;
	cvt.u64.u32 	%rd26, %r39;
	add.s64 	%rd27, %rd26, %rd25;
	shl.b64 	%rd28, %rd27, 2;
	add.s64 	%rd29, %rd2, %rd28;
	ld.global.f32 	%f44, [%rd29+4];
	mul.wide.s32 	%rd30, %r18, 4;
	add.s64 	%rd31, %rd24, %rd30;
	ld.global.f32 	%f45, [%rd31];
	fma.rn.f32 	%f46, %f44, %f45, %f43;
	ld.global.f32 	%f47, [%rd29+8];
	add.s64 	%rd32, %rd31, %rd30;
	ld.global.f32 	%f48, [%rd32];
	fma.rn.f32 	%f49, %f47, %f48, %f46;
	ld.global.f32 	%f50, [%rd29+12];
	add.s64 	%rd33, %rd32, %rd30;
	ld.global.f32 	%f51, [%rd33];
	fma.rn.f32 	%f67, %f50, %f51, %f49;
	add.s32 	%r39, %r39, 4;
$L__BB0_8:
	setp.eq.s32 	%p9, %r13, 0;
	@%p9 bra 	$L__BB0_13;
	setp.eq.s32 	%p10, %r13, 1;
	@%p10 bra 	$L__BB0_11;
	add.s32 	%r30, %r39, %r3;
	mul.wide.u32 	%rd34, %r30, 4;
	add.s64 	%rd35, %rd2, %rd34;
	ld.global.f32 	%f53, [%rd35];
	mad.lo.s32 	%r31, %r39, %r18, %r2;
	mul.wide.s32 	%rd36, %r31, 4;
	add.s64 	%rd37, %rd1, %rd36;
	ld.global.f32 	%f54, [%rd37];
	fma.rn.f32 	%f55, %f53, %f54, %f67;
	cvt.u64.u32 	%rd38, %r3;
	cvt.u64.u32 	%rd39, %r39;
	add.s64 	%rd40, %rd39, %rd38;
	shl.b64 	%rd41, %rd40, 2;
	add.s64 	%rd42, %rd2, %rd41;
	ld.global.f32 	%f56, [%rd42+4];
	mul.wide.s32 	%rd43, %r18, 4;
	add.s64 	%rd44, %rd37, %rd43;
	ld.global.f32 	%f57, [%rd44];
	fma.rn.f32 	%f67, %f56, %f57, %f55;
	add.s32 	%r39, %r39, 2;
$L__BB0_11:
	and.b32  	%r32, %r19, 1;
	setp.eq.b32 	%p11, %r32, 1;
	not.pred 	%p12, %p11;
	@%p12 bra 	$L__BB0_13;
	add.s32 	%r33, %r39, %r3;
	mul.wide.u32 	%rd45, %r33, 4;
	add.s64 	%rd46, %rd2, %rd45;
	ld.global.f32 	%f58, [%rd46];
	mad.lo.s32 	%r34, %r39, %r18, %r2;
	mul.wide.s32 	%rd47, %r34, 4;
	add.s64 	%rd48, %rd1, %rd47;
	ld.global.f32 	%f59, [%rd48];
	fma.rn.f32 	%f67, %f58, %f59, %f67;
$L__BB0_13:
	mad.lo.s32 	%r35, %r18, %r1, %r2;
	cvta.to.global.u64 	%rd49, %rd6;
	mul.wide.s32 	%rd50, %r35, 4;
	add.s64 	%rd51, %rd49, %rd50;
	st.global.f32 	[%rd51], %f67;
$L__BB0_14:
	ret;

}
	// .globl	_Z12matmul_tiledILi32EEvPfPKfS2_iii
.visible .entry _Z12matmul_tiledILi32EEvPfPKfS2_iii(
	.param .u64 .ptr .align 1 _Z12matmul_tiledILi32EEvPfPKfS2_iii_param_0,
	.param .u64 .ptr .align 1 _Z12matmul_tiledILi32EEvPfPKfS2_iii_param_1,
	.param .u64 .ptr .align 1 _Z12matmul_tiledILi32EEvPfPKfS2_iii_param_2,
	.param .u32 _Z12matmul_tiledILi32EEvPfPKfS2_iii_param_3,
	.param .u32 _Z12matmul_tiledILi32EEvPfPKfS2_iii_param_4,
	.param .u32 _Z12matmul_tiledILi32EEvPfPKfS2_iii_param_5
)
{
	.reg .pred 	%p<12>;
	.reg .b32 	%r<43>;
	.reg .b32 	%f<111>;
	.reg .b64 	%rd<13>;
	// demoted variable
	.shared .align 4 .b8 _ZZ12matmul_tiledILi32EEvPfPKfS2_iiiE2As[4096];
	// demoted variable
	.shared .align 4 .b8 _ZZ12matmul_tiledILi32EEvPfPKfS2_iiiE2Bs[4096];
	ld.param.u64 	%rd3, [_Z12matmul_tiledILi32EEvPfPKfS2_iii_param_0];
	ld.param.u64 	%rd4, [_Z12matmul_tiledILi32EEvPfPKfS2_iii_param_1];
	ld.param.u64 	%rd5, [_Z12matmul_tiledILi32EEvPfPKfS2_iii_param_2];
	ld.param.u32 	%r24, [_Z12matmul_tiledILi32EEvPfPKfS2_iii_param_3];
	ld.param.u32 	%r25, [_Z12matmul_tiledILi32EEvPfPKfS2_iii_param_4];
	ld.param.u32 	%r26, [_Z12matmul_tiledILi32EEvPfPKfS2_iii_param_5];
	mov.u32 	%r27, %ctaid.x;
	mov.u32 	%r28, %ctaid.y;
	mov.u32 	%r38, %tid.x;
	mov.u32 	%r40, %tid.y;
	shl.b32 	%r29, %r28, 5;
	add.s32 	%r3, %r29, %r40;
	shl.b32 	%r4, %r27, 5;
	add.s32 	%r5, %r4, %r38;
	setp.lt.s32 	%p1, %r26, 1;
	mov.f32 	%f110, 0f00000000;
	@%p1 bra 	$L__BB1_7;
	add.s32 	%r30, %r26, 31;
	shr.u32 	%r31, %r30, 5;
	shl.b32 	%r32, %r40, 7;
	mov.u32 	%r33, _ZZ12matmul_tiledILi32EEvPfPKfS2_iiiE2As;
	add.s32 	%r6, %r33, %r32;
	shl.b32 	%r34, %r38, 2;
	add.s32 	%r7, %r6, %r34;
	mov.u32 	%r35, _ZZ12matmul_tiledILi32EEvPfPKfS2_iiiE2Bs;
	add.s32 	%r9, %r35, %r34;
	add.s32 	%r8, %r9, %r32;
	neg.s32 	%r42, %r31;
	mad.lo.s32 	%r36, %r40, %r25, %r38;
	add.s32 	%r41, %r36, %r4;
	shl.b32 	%r12, %r25, 5;
	mad.lo.s32 	%r39, %r26, %r3, %r38;
	cvta.to.global.u64 	%rd1, %rd4;
	cvta.to.global.u64 	%rd2, %rd5;
	mov.f32 	%f110, 0f00000000;
$L__BB1_2:
	setp.ge.s32 	%p2, %r3, %r24;
	setp.ge.s32 	%p3, %r38, %r26;
	mov.f32 	%f108, 0f00000000;
	or.pred  	%p4, %p2, %p3;
	@%p4 bra 	$L__BB1_4;
	mul.wide.u32 	%rd6, %r39, 4;
	add.s64 	%rd7, %rd1, %rd6;
	ld.global.f32 	%f108, [%rd7];
$L__BB1_4:
	setp.ge.s32 	%p5, %r5, %r25;
	st.shared.f32 	[%r7], %f108;
	setp.ge.s32 	%p6, %r40, %r26;
	mov.f32 	%f109, 0f00000000;
	or.pred  	%p7, %p6, %p5;
	@%p7 bra 	$L__BB1_6;
	mul.wide.s32 	%rd8, %r41, 4;
	add.s64 	%rd9, %rd2, %rd8;
	ld.global.f32 	%f109, [%rd9];
$L__BB1_6:
	st.shared.f32 	[%r8], %f109;
	bar.sync 	0;
	ld.shared.f32 	%f12, [%r6];
	ld.shared.f32 	%f13, [%r9];
	fma.rn.f32 	%f14, %f12, %f13, %f110;
	ld.shared.f32 	%f15, [%r6+4];
	ld.shared.f32 	%f16, [%r9+128];
	fma.rn.f32 	%f17, %f15, %f16, %f14;
	ld.shared.f32 	%f18, [%r6+8];
	ld.shared.f32 	%f19, [%r9+256];
	fma.rn.f32 	%f20, %f18, %f19, %f17;
	ld.shared.f32 	%f21, [%r6+12];
	ld.shared.f32 	%f22, [%r9+384];
	fma.rn.f32 	%f23, %f21, %f22, %f20;
	ld.shared.f32 	%f24, [%r6+16];
	ld.shared.f32 	%f25, [%r9+512];
	fma.rn.f32 	%f26, %f24, %f25, %f23;
	ld.shared.f32 	%f27, [%r6+20];
	ld.shared.f32 	%f28, [%r9+640];
	fma.rn.f32 	%f29, %f27, %f28, %f26;
	ld.shared.f32 	%f30, [%r6+24];
	ld.shared.f32 	%f31, [%r9+768];
	fma.rn.f32 	%f32, %f30, %f31, %f29;
	ld.shared.f32 	%f33, [%r6+28];
	ld.shared.f32 	%f34, [%r9+896];
	fma.rn.f32 	%f35, %f33, %f34, %f32;
	ld.shared.f32 	%f36, [%r6+32];
	ld.shared.f32 	%f37, [%r9+1024];
	fma.rn.f32 	%f38, %f36, %f37, %f35;
	ld.shared.f32 	%f39, [%r6+36];
	ld.shared.f32 	%f40, [%r9+1152];
	fma.rn.f32 	%f41, %f39, %f40, %f38;
	ld.shared.f32 	%f42, [%r6+40];
	ld.shared.f32 	%f43, [%r9+1280];
	fma.rn.f32 	%f44, %f42, %f43, %f41;
	ld.shared.f32 	%f45, [%r6+44];
	ld.shared.f32 	%f46, [%r9+1408];
	fma.rn.f32 	%f47, %f45, %f46, %f44;
	ld.shared.f32 	%f48, [%r6+48];
	ld.shared.f32 	%f49, [%r9+1536];
	fma.rn.f32 	%f50, %f48, %f49, %f47;
	ld.shared.f32 	%f51, [%r6+52];
	ld.shared.f32 	%f52, [%r9+1664];
	fma.rn.f32 	%f53, %f51, %f52, %f50;
	ld.shared.f32 	%f54, [%r6+56];
	ld.shared.f32 	%f55, [%r9+1792];
	fma.rn.f32 	%f56, %f54, %f55, %f53;
	ld.shared.f32 	%f57, [%r6+60];
	ld.shared.f32 	%f58, [%r9+1920];
	fma.rn.f32 	%f59, %f57, %f58, %f56;
	ld.shared.f32 	%f60, [%r6+64];
	ld.shared.f32 	%f61, [%r9+2048];
	fma.rn.f32 	%f62, %f60, %f61, %f59;
	ld.shared.f32 	%f63, [%r6+68];
	ld.shared.f32 	%f64, [%r9+2176];
	fma.rn.f32 	%f65, %f63, %f64, %f62;
	ld.shared.f32 	%f66, [%r6+72];
	ld.shared.f32 	%f67, [%r9+2304];
	fma.rn.f32 	%f68, %f66, %f67, %f65;
	ld.shared.f32 	%f69, [%r6+76];
	ld.shared.f32 	%f70, [%r9+2432];
	fma.rn.f32 	%f71, %f69, %f70, %f68;
	ld.shared.f32 	%f72, [%r6+80];
	ld.shared.f32 	%f73, [%r9+2560];
	fma.rn.f32 	%f74, %f72, %f73, %f71;
	ld.shared.f32 	%f75, [%r6+84];
	ld.shared.f32 	%f76, [%r9+2688];
	fma.rn.f32 	%f77, %f75, %f76, %f74;
	ld.shared.f32 	%f78, [%r6+88];
	ld.shared.f32 	%f79, [%r9+2816];
	fma.rn.f32 	%f80, %f78, %f79, %f77;
	ld.shared.f32 	%f81, [%r6+92];
	ld.shared.f32 	%f82, [%r9+2944];
	fma.rn.f32 	%f83, %f81, %f82, %f80;
	ld.shared.f32 	%f84, [%r6+96];
	ld.shared.f32 	%f85, [%r9+3072];
	fma.rn.f32 	%f86, %f84, %f85, %f83;
	ld.shared.f32 	%f87, [%r6+100];
	ld.shared.f32 	%f88, [%r9+3200];
	fma.rn.f32 	%f89, %f87, %f88, %f86;
	ld.shared.f32 	%f90, [%r6+104];
	ld.shared.f32 	%f91, [%r9+3328];
	fma.rn.f32 	%f92, %f90, %f91, %f89;
	ld.shared.f32 	%f93, [%r6+108];
	ld.shared.f32 	%f94, [%r9+3456];
	fma.rn.f32 	%f95, %f93, %f94, %f92;
	ld.shared.f32 	%f96, [%r6+112];
	ld.shared.f32 	%f97, [%r9+3584];
	fma.rn.f32 	%f98, %f96, %f97, %f95;
	ld.shared.f32 	%f99, [%r6+116];
	ld.shared.f32 	%f100, [%r9+3712];
	fma.rn.f32 	%f101, %f99, %f100, %f98;
	ld.shared.f32 	%f102, [%r6+120];
	ld.shared.f32 	%f103, [%r9+3840];
	fma.rn.f32 	%f104, %f102, %f103, %f101;
	ld.shared.f32 	%f105, [%r6+124];
	ld.shared.f32 	%f106, [%r9+3968];
	fma.rn.f32 	%f110, %f105, %f106, %f104;
	bar.sync 	0;
	add.s32 	%r42, %r42, 1;
	setp.ne.s32 	%p8, %r42, 0;
	add.s32 	%r41, %r41, %r12;
	add.s32 	%r40, %r40, 32;
	add.s32 	%r39, %r39, 32;
	add.s32 	%r38, %r38, 32;
	@%p8 bra 	$L__BB1_2;
$L__BB1_7:
	setp.ge.s32 	%p9, %r3, %r24;
	setp.ge.s32 	%p10, %r5, %r25;
	or.pred  	%p11, %p9, %p10;
	@%p11 bra 	$L__BB1_9;
	mad.lo.s32 	%r37, %r25, %r3, %r5;
	cvta.to.global.u64 	%rd10, %rd3;
	mul.wide.u32 	%rd11, %r37, 4;
	add.s64 	%rd12, %rd10, %rd11;
	st.global.f32 	[%rd12], %f110;
$L__BB1_9:
	ret;

}
	// .globl	_Z17matmul_vectorizedILi32EEvPfPKfS2_iii
.visible .entry _Z17matmul_vectorizedILi32EEvPfPKfS2_iii(
	.param .u64 .ptr .align 1 _Z17matmul_vectorizedILi32EEvPfPKfS2_iii_param_0,
	.param .u64 .ptr .align 1 _Z17matmul_vectorizedILi32EEvPfPKfS2_iii_param_1,
	.param .u64 .ptr .align 1 _Z17matmul_vectorizedILi32EEvPfPKfS2_iii_param_2,
	.param .u32 _Z17matmul_vectorizedILi32EEvPfPKfS2_iii_param_3,
	.param .u32 _Z17matmul_vectorizedILi32EEvPfPKfS2_iii_param_4,
	.param .u32 _Z17matmul_vectorizedILi32EEvPfPKfS2_iii_param_5
)
{
	.reg .pred 	%p<15>;
	.reg .b32 	%r<47>;
	.reg .b32 	%f<112>;
	.reg .b64 	%rd<15>;
	// demoted variable
	.shared .align 4 .b8 _ZZ17matmul_vectorizedILi32EEvPfPKfS2_iiiE2As[4224];
	// demoted variable
	.shared .align 4 .b8 _ZZ17matmul_vectorizedILi32EEvPfPKfS2_iiiE2Bs[4224];
	ld.param.u64 	%rd4, [_Z17matmul_vectorizedILi32EEvPfPKfS2_iii_param_0];
	ld.param.u64 	%rd6, [_Z17matmul_vectorizedILi32EEvPfPKfS2_iii_param_1];
	ld.param.u64 	%rd5, [_Z17matmul_vectorizedILi32EEvPfPKfS2_iii_param_2];
	ld.param.u32 	%r26, [_Z17matmul_vectorizedILi32EEvPfPKfS2_iii_param_3];
	ld.param.u32 	%r27, [_Z17matmul_vectorizedILi32EEvPfPKfS2_iii_param_4];
	ld.param.u32 	%r28, [_Z17matmul_vectorizedILi32EEvPfPKfS2_iii_param_5];
	cvta.to.global.u64 	%rd1, %rd6;
	mov.u32 	%r29, %ctaid.y;
	shl.b32 	%r30, %r29, 5;
	mov.u32 	%r45, %tid.y;
	add.s32 	%r2, %r30, %r45;
	mov.u32 	%r31, %ctaid.x;
	shl.b32 	%r3, %r31, 5;
	mov.u32 	%r4, %tid.x;
	add.s32 	%r5, %r3, %r4;
	setp.lt.s32 	%p1, %r28, 1;
	mov.f32 	%f111, 0f00000000;
	@%p1 bra 	$L__BB2_12;
	add.s32 	%r32, %r28, 31;
	shr.u32 	%r33, %r32, 5;
	and.b32  	%r6, %r4, 3;
	add.s32 	%r42, %r4, 3;
	mul.lo.s32 	%r34, %r45, 132;
	mov.u32 	%r35, _ZZ17matmul_vectorizedILi32EEvPfPKfS2_iiiE2As;
	add.s32 	%r8, %r35, %r34;
	shl.b32 	%r36, %r4, 2;
	add.s32 	%r9, %r8, %r36;
	mov.u32 	%r37, _ZZ17matmul_vectorizedILi32EEvPfPKfS2_iiiE2Bs;
	add.s32 	%r11, %r37, %r36;
	add.s32 	%r10, %r11, %r34;
	mad.lo.s32 	%r38, %r45, %r27, %r4;
	add.s32 	%r46, %r38, %r3;
	shl.b32 	%r13, %r27, 5;
	neg.s32 	%r44, %r33;
	mad.lo.s32 	%r43, %r28, %r2, %r4;
	cvta.to.global.u64 	%rd2, %rd5;
	mov.f32 	%f111, 0f00000000;
$L__BB2_2:
	setp.ne.s32 	%p2, %r6, 0;
	mul.wide.s32 	%rd7, %r43, 4;
	add.s64 	%rd3, %rd1, %rd7;
	@%p2 bra 	$L__BB2_6;
	setp.ge.u32 	%p3, %r42, %r28;
	@%p3 bra 	$L__BB2_6;
	setp.ge.s32 	%p7, %r2, %r26;
	@%p7 bra 	$L__BB2_9;
	mul.wide.u32 	%rd8, %r43, 4;
	add.s64 	%rd9, %rd1, %rd8;
	ld.global.v4.f32 	{%f9, %f10, %f11, %f12}, [%rd9];
	st.shared.f32 	[%r9], %f9;
	st.shared.f32 	[%r9+4], %f10;
	st.shared.f32 	[%r9+8], %f11;
	st.shared.f32 	[%r9+12], %f12;
	bra.uni 	$L__BB2_9;
$L__BB2_6:
	setp.ge.s32 	%p4, %r2, %r26;
	add.s32 	%r39, %r42, -3;
	setp.ge.s32 	%p5, %r39, %r28;
	or.pred  	%p6, %p4, %p5;
	@%p6 bra 	$L__BB2_8;
	ld.global.f32 	%f8, [%rd3];
	st.shared.f32 	[%r9], %f8;
	bra.uni 	$L__BB2_9;
$L__BB2_8:
	mov.b32 	%r40, 0;
	st.shared.u32 	[%r9], %r40;
$L__BB2_9:
	setp.ge.s32 	%p8, %r5, %r27;
	setp.ge.s32 	%p9, %r45, %r28;
	mov.f32 	%f110, 0f00000000;
	or.pred  	%p10, %p8, %p9;
	@%p10 bra 	$L__BB2_11;
	mul.wide.s32 	%rd10, %r46, 4;
	add.s64 	%rd11, %rd2, %rd10;
	ld.global.f32 	%f110, [%rd11];
$L__BB2_11:
	st.shared.f32 	[%r10], %f110;
	bar.sync 	0;
	ld.shared.f32 	%f14, [%r8];
	ld.shared.f32 	%f15, [%r11];
	fma.rn.f32 	%f16, %f14, %f15, %f111;
	ld.shared.f32 	%f17, [%r8+4];
	ld.shared.f32 	%f18, [%r11+132];
	fma.rn.f32 	%f19, %f17, %f18, %f16;
	ld.shared.f32 	%f20, [%r8+8];
	ld.shared.f32 	%f21, [%r11+264];
	fma.rn.f32 	%f22, %f20, %f21, %f19;
	ld.shared.f32 	%f23, [%r8+12];
	ld.shared.f32 	%f24, [%r11+396];
	fma.rn.f32 	%f25, %f23, %f24, %f22;
	ld.shared.f32 	%f26, [%r8+16];
	ld.shared.f32 	%f27, [%r11+528];
	fma.rn.f32 	%f28, %f26, %f27, %f25;
	ld.shared.f32 	%f29, [%r8+20];
	ld.shared.f32 	%f30, [%r11+660];
	fma.rn.f32 	%f31, %f29, %f30, %f28;
	ld.shared.f32 	%f32, [%r8+24];
	ld.shared.f32 	%f33, [%r11+792];
	fma.rn.f32 	%f34, %f32, %f33, %f31;
	ld.shared.f32 	%f35, [%r8+28];
	ld.shared.f32 	%f36, [%r11+924];
	fma.rn.f32 	%f37, %f35, %f36, %f34;
	ld.shared.f32 	%f38, [%r8+32];
	ld.shared.f32 	%f39, [%r11+1056];
	fma.rn.f32 	%f40, %f38, %f39, %f37;
	ld.shared.f32 	%f41, [%r8+36];
	ld.shared.f32 	%f42, [%r11+1188];
	fma.rn.f32 	%f43, %f41, %f42, %f40;
	ld.shared.f32 	%f44, [%r8+40];
	ld.shared.f32 	%f45, [%r11+1320];
	fma.rn.f32 	%f46, %f44, %f45, %f43;
	ld.shared.f32 	%f47, [%r8+44];
	ld.shared.f32 	%f48, [%r11+1452];
	fma.rn.f32 	%f49, %f47, %f48, %f46;
	ld.shared.f32 	%f50, [%r8+48];
	ld.shared.f32 	%f51, [%r11+1584];
	fma.rn.f32 	%f52, %f50, %f51, %f49;
	ld.shared.f32 	%f53, [%r8+52];
	ld.shared.f32 	%f54, [%r11+1716];
	fma.rn.f32 	%f55, %f53, %f54, %f52;
	ld.shared.f32 	%f56, [%r8+56];
	ld.shared.f32 	%f57, [%r11+1848];
	fma.rn.f32 	%f58, %f56, %f57, %f55;
	ld.shared.f32 	%f59, [%r8+60];
	ld.shared.f32 	%f60, [%r11+1980];
	fma.rn.f32 	%f61, %f59, %f60, %f58;
	ld.shared.f32 	%f62, [%r8+64];
	ld.shared.f32 	%f63, [%r11+2112];
	fma.rn.f32 	%f64, %f62, %f63, %f61;
	ld.shared.f32 	%f65, [%r8+68];
	ld.shared.f32 	%f66, [%r11+2244];
	fma.rn.f32 	%f67, %f65, %f66, %f64;
	ld.shared.f32 	%f68, [%r8+72];
	ld.shared.f32 	%f69, [%r11+2376];
	fma.rn.f32 	%f70, %f68, %f69, %f67;
	ld.shared.f32 	%f71, [%r8+76];
	ld.shared.f32 	%f72, [%r11+2508];
	fma.rn.f32 	%f73, %f71, %f72, %f70;
	ld.shared.f32 	%f74, [%r8+80];
	ld.shared.f32 	%f75, [%r11+2640];
	fma.rn.f32 	%f76, %f74, %f75, %f73;
	ld.shared.f32 	%f77, [%r8+84];
	ld.shared.f32 	%f78, [%r11+2772];
	fma.rn.f32 	%f79, %f77, %f78, %f76;
	ld.shared.f32 	%f80, [%r8+88];
	ld.shared.f32 	%f81, [%r11+2904];
	fma.rn.f32 	%f82, %f80, %f81, %f79;
	ld.shared.f32 	%f83, [%r8+92];
	ld.shared.f32 	%f84, [%r11+3036];
	fma.rn.f32 	%f85, %f83, %f84, %f82;
	ld.shared.f32 	%f86, [%r8+96];
	ld.shared.f32 	%f87, [%r11+3168];
	fma.rn.f32 	%f88, %f86, %f87, %f85;
	ld.shared.f32 	%f89, [%r8+100];
	ld.shared.f32 	%f90, [%r11+3300];
	fma.rn.f32 	%f91, %f89, %f90, %f88;
	ld.shared.f32 	%f92, [%r8+104];
	ld.shared.f32 	%f93, [%r11+3432];
	fma.rn.f32 	%f94, %f92, %f93, %f91;
	ld.shared.f32 	%f95, [%r8+108];
	ld.shared.f32 	%f96, [%r11+3564];
	fma.rn.f32 	%f97, %f95, %f96, %f94;
	ld.shared.f32 	%f98, [%r8+112];
	ld.shared.f32 	%f99, [%r11+3696];
	fma.rn.f32 	%f100, %f98, %f99, %f97;
	ld.shared.f32 	%f101, [%r8+116];
	ld.shared.f32 	%f102, [%r11+3828];
	fma.rn.f32 	%f103, %f101, %f102, %f100;
	ld.shared.f32 	%f104, [%r8+120];
	ld.shared.f32 	%f105, [%r11+3960];
	fma.rn.f32 	%f106, %f104, %f105, %f103;
	ld.shared.f32 	%f107, [%r8+124];
	ld.shared.f32 	%f108, [%r11+4092];
	fma.rn.f32 	%f111, %f107, %f108, %f106;
	bar.sync 	0;
	add.s32 	%r46, %r46, %r13;
	add.s32 	%r45, %r45, 32;
	add.s32 	%r44, %r44, 1;
	setp.ne.s32 	%p11, %r44, 0;
	add.s32 	%r43, %r43, 32;
	add.s32 	%r42, %r42, 32;
	@%p11 bra 	$L__BB2_2;
$L__BB2_12:
	setp.ge.s32 	%p12, %r2, %r26;
	setp.ge.s32 	%p13, %r5, %r27;
	or.pred  	%p14, %p12, %p13;
	@%p14 bra 	$L__BB2_14;
	mad.lo.s32 	%r41, %r27, %r2, %r5;
	cvta.to.global.u64 	%rd12, %rd4;
	mul.wide.s32 	%rd13, %r41, 4;
	add.s64 	%rd14, %rd12, %rd13;
	st.global.f32 	[%rd14], %f111;
$L__BB2_14:
	ret;

}
	// .globl	_Z16matmul_coarsenedILi32ELi2EEvPfPKfS2_iii
.visible .entry _Z16matmul_coarsenedILi32ELi2EEvPfPKfS2_iii(
	.param .u64 .ptr .align 1 _Z16matmul_coarsenedILi32ELi2EEvPfPKfS2_iii_param_0,
	.param .u64 .ptr .align 1 _Z16matmul_coarsenedILi32ELi2EEvPfPKfS2_iii_param_1,
	.param .u64 .ptr .align 1 _Z16matmul_coarsenedILi32ELi2EEvPfPKfS2_iii_param_2,
	.param .u32 _Z16matmul_coarsenedILi32ELi2EEvPfPKfS2_iii_param_3,
	.param .u32 _Z16matmul_coarsenedILi32ELi2EEvPfPKfS2_iii_param_4,
	.param .u32 _Z16matmul_coarsenedILi32ELi2EEvPfPKfS2_iii_param_5
)
{
	.reg .pred 	%p<18>;
	.reg .b32 	%r<56>;
	.reg .b32 	%f<180>;
	.reg .b64 	%rd<23>;
	// demoted variable
	.shared .align 4 .b8 _ZZ16matmul_coarsenedILi32ELi2EEvPfPKfS2_iiiE2As[4096];
	// demoted variable
	.shared .align 4 .b8 _ZZ16matmul_coarsenedILi32ELi2EEvPfPKfS2_iiiE2Bs[8192];
	ld.param.u64 	%rd5, [_Z16matmul_coarsenedILi32ELi2EEvPfPKfS2_iii_param_0];
	ld.param.u64 	%rd4, [_Z16matmul_coarsenedILi32ELi2EEvPfPKfS2_iii_param_1];
	ld.param.u64 	%rd6, [_Z16matmul_coarsenedILi32ELi2EEvPfPKfS2_iii_param_2];
	ld.param.u32 	%r29, [_Z16matmul_coarsenedILi32ELi2EEvPfPKfS2_iii_param_3];
	ld.param.u32 	%r30, [_Z16matmul_coarsenedILi32ELi2EEvPfPKfS2_iii_param_4];
	ld.param.u32 	%r31, [_Z16matmul_coarsenedILi32ELi2EEvPfPKfS2_iii_param_5];
	cvta.to.global.u64 	%rd1, %rd6;
	cvta.to.global.u64 	%rd2, %rd5;
	mov.u32 	%r1, %ctaid.x;
	mov.u32 	%r2, %tid.x;
	mov.u32 	%r52, %tid.y;
	mov.u32 	%r32, %ctaid.y;
	shl.b32 	%r33, %r32, 5;
	add.s32 	%r4, %r33, %r52;
	setp.lt.s32 	%p1, %r31, 1;
	mov.f32 	%f176, 0f00000000;
	mov.f32 	%f177, %f176;
	@%p1 bra 	$L__BB3_10;
	add.s32 	%r34, %r31, 31;
	shr.u32 	%r35, %r34, 5;
	shl.b32 	%r36, %r52, 7;
	mov.u32 	%r37, _ZZ16matmul_coarsenedILi32ELi2EEvPfPKfS2_iiiE2As;
	add.s32 	%r5, %r37, %r36;
	shl.b32 	%r38, %r2, 2;
	add.s32 	%r6, %r5, %r38;
	shl.b32 	%r39, %r1, 6;
	add.s32 	%r7, %r39, %r2;
	shl.b32 	%r40, %r52, 8;
	mov.u32 	%r41, _ZZ16matmul_coarsenedILi32ELi2EEvPfPKfS2_iiiE2Bs;
	add.s32 	%r42, %r41, %r38;
	add.s32 	%r8, %r42, 7936;
	add.s32 	%r9, %r42, %r40;
	neg.s32 	%r55, %r35;
	mul.lo.s32 	%r54, %r52, %r30;
	shl.b32 	%r12, %r30, 5;
	add.s32 	%r43, %r2, %r54;
	add.s32 	%r53, %r43, %r39;
	mad.lo.s32 	%r51, %r31, %r4, %r2;
	cvta.to.global.u64 	%rd3, %rd4;
	mov.f32 	%f176, 0f00000000;
	cvt.u64.u32 	%rd12, %r7;
	mov.u32 	%r50, %r2;
$L__BB3_2:
	setp.ge.s32 	%p2, %r4, %r29;
	setp.ge.s32 	%p3, %r50, %r31;
	mov.f32 	%f178, 0f00000000;
	or.pred  	%p4, %p2, %p3;
	@%p4 bra 	$L__BB3_4;
	mul.wide.u32 	%rd7, %r51, 4;
	add.s64 	%rd8, %rd3, %rd7;
	ld.global.f32 	%f178, [%rd8];
$L__BB3_4:
	setp.ge.s32 	%p5, %r7, %r30;
	st.shared.f32 	[%r6], %f178;
	setp.ge.s32 	%p6, %r52, %r31;
	mov.f32 	%f179, 0f00000000;
	or.pred  	%p7, %p6, %p5;
	@%p7 bra 	$L__BB3_6;
	mul.wide.s32 	%rd9, %r53, 4;
	add.s64 	%rd10, %rd1, %rd9;
	ld.global.f32 	%f179, [%rd10];
$L__BB3_6:
	setp.lt.s32 	%p8, %r52, %r31;
	add.s32 	%r44, %r7, 32;
	setp.lt.s32 	%p9, %r44, %r30;
	st.shared.f32 	[%r9], %f179;
	and.pred  	%p10, %p8, %p9;
	@%p10 bra 	$L__BB3_8;
	mov.b32 	%r45, 0;
	st.shared.u32 	[%r9+128], %r45;
	bra.uni 	$L__BB3_9;
$L__BB3_8:
	cvt.s64.s32 	%rd11, %r54;
	add.s64 	%rd13, %rd12, %rd11;
	shl.b64 	%rd14, %rd13, 2;
	add.s64 	%rd15, %rd1, %rd14;
	ld.global.f32 	%f15, [%rd15+128];
	st.shared.f32 	[%r9+128], %f15;
$L__BB3_9:
	bar.sync 	0;
	ld.shared.f32 	%f16, [%r5];
	ld.shared.f32 	%f17, [%r8+-7936];
	fma.rn.f32 	%f18, %f16, %f17, %f177;
	ld.shared.f32 	%f19, [%r8+-7808];
	fma.rn.f32 	%f20, %f16, %f19, %f176;
	ld.shared.f32 	%f21, [%r5+4];
	ld.shared.f32 	%f22, [%r8+-7680];
	fma.rn.f32 	%f23, %f21, %f22, %f18;
	ld.shared.f32 	%f24, [%r8+-7552];
	fma.rn.f32 	%f25, %f21, %f24, %f20;
	ld.shared.f32 	%f26, [%r5+8];
	ld.shared.f32 	%f27, [%r8+-7424];
	fma.rn.f32 	%f28, %f26, %f27, %f23;
	ld.shared.f32 	%f29, [%r8+-7296];
	fma.rn.f32 	%f30, %f26, %f29, %f25;
	ld.shared.f32 	%f31, [%r5+12];
	ld.shared.f32 	%f32, [%r8+-7168];
	fma.rn.f32 	%f33, %f31, %f32, %f28;
	ld.shared.f32 	%f34, [%r8+-7040];
	fma.rn.f32 	%f35, %f31, %f34, %f30;
	ld.shared.f32 	%f36, [%r5+16];
	ld.shared.f32 	%f37, [%r8+-6912];
	fma.rn.f32 	%f38, %f36, %f37, %f33;
	ld.shared.f32 	%f39, [%r8+-6784];
	fma.rn.f32 	%f40, %f36, %f39, %f35;
	ld.shared.f32 	%f41, [%r5+20];
	ld.shared.f32 	%f42, [%r8+-6656];
	fma.rn.f32 	%f43, %f41, %f42, %f38;
	ld.shared.f32 	%f44, [%r8+-6528];
	fma.rn.f32 	%f45, %f41, %f44, %f40;
	ld.shared.f32 	%f46, [%r5+24];
	ld.shared.f32 	%f47, [%r8+-6400];
	fma.rn.f32 	%f48, %f46, %f47, %f43;
	ld.shared.f32 	%f49, [%r8+-6272];
	fma.rn.f32 	%f50, %f46, %f49, %f45;
	ld.shared.f32 	%f51, [%r5+28];
	ld.shared.f32 	%f52, [%r8+-6144];
	fma.rn.f32 	%f53, %f51, %f52, %f48;
	ld.shared.f32 	%f54, [%r8+-6016];
	fma.rn.f32 	%f55, %f51, %f54, %f50;
	ld.shared.f32 	%f56, [%r5+32];
	ld.shared.f32 	%f57, [%r8+-5888];
	fma.rn.f32 	%f58, %f56, %f57, %f53;
	ld.shared.f32 	%f59, [%r8+-5760];
	fma.rn.f32 	%f60, %f56, %f59, %f55;
	ld.shared.f32 	%f61, [%r5+36];
	ld.shared.f32 	%f62, [%r8+-5632];
	fma.rn.f32 	%f63, %f61, %f62, %f58;
	ld.shared.f32 	%f64, [%r8+-5504];
	fma.rn.f32 	%f65, %f61, %f64, %f60;
	ld.shared.f32 	%f66, [%r5+40];
	ld.shared.f32 	%f67, [%r8+-5376];
	fma.rn.f32 	%f68, %f66, %f67, %f63;
	ld.shared.f32 	%f69, [%r8+-5248];
	fma.rn.f32 	%f70, %f66, %f69, %f65;
	ld.shared.f32 	%f71, [%r5+44];
	ld.shared.f32 	%f72, [%r8+-5120];
	fma.rn.f32 	%f73, %f71, %f72, %f68;
	ld.shared.f32 	%f74, [%r8+-4992];
	fma.rn.f32 	%f75, %f71, %f74, %f70;
	ld.shared.f32 	%f76, [%r5+48];
	ld.shared.f32 	%f77, [%r8+-4864];
	fma.rn.f32 	%f78, %f76, %f77, %f73;
	ld.shared.f32 	%f79, [%r8+-4736];
	fma.rn.f32 	%f80, %f76, %f79, %f75;
	ld.shared.f32 	%f81, [%r5+52];
	ld.shared.f32 	%f82, [%r8+-4608];
	fma.rn.f32 	%f83, %f81, %f82, %f78;
	ld.shared.f32 	%f84, [%r8+-4480];
	fma.rn.f32 	%f85, %f81, %f84, %f80;
	ld.shared.f32 	%f86, [%r5+56];
	ld.shared.f32 	%f87, [%r8+-4352];
	fma.rn.f32 	%f88, %f86, %f87, %f83;
	ld.shared.f32 	%f89, [%r8+-4224];
	fma.rn.f32 	%f90, %f86, %f89, %f85;
	ld.shared.f32 	%f91, [%r5+60];
	ld.shared.f32 	%f92, [%r8+-4096];
	fma.rn.f32 	%f93, %f91, %f92, %f88;
	ld.shared.f32 	%f94, [%r8+-3968];
	fma.rn.f32 	%f95, %f91, %f94, %f90;
	ld.shared.f32 	%f96, [%r5+64];
	ld.shared.f32 	%f97, [%r8+-3840];
	fma.rn.f32 	%f98, %f96, %f97, %f93;
	ld.shared.f32 	%f99, [%r8+-3712];
	fma.rn.f32 	%f100, %f96, %f99, %f95;
	ld.shared.f32 	%f101, [%r5+68];
	ld.shared.f32 	%f102, [%r8+-3584];
	fma.rn.f32 	%f103, %f101, %f102, %f98;
	ld.shared.f32 	%f104, [%r8+-3456];
	fma.rn.f32 	%f105, %f101, %f104, %f100;
	ld.shared.f32 	%f106, [%r5+72];
	ld.shared.f32 	%f107, [%r8+-3328];
	fma.rn.f32 	%f108, %f106, %f107, %f103;
	ld.shared.f32 	%f109, [%r8+-3200];
	fma.rn.f32 	%f110, %f106, %f109, %f105;
	ld.shared.f32 	%f111, [%r5+76];
	ld.shared.f32 	%f112, [%r8+-3072];
	fma.rn.f32 	%f113, %f111, %f112, %f108;
	ld.shared.f32 	%f114, [%r8+-2944];
	fma.rn.f32 	%f115, %f111, %f114, %f110;
	ld.shared.f32 	%f116, [%r5+80];
	ld.shared.f32 	%f117, [%r8+-2816];
	fma.rn.f32 	%f118, %f116, %f117, %f113;
	ld.shared.f32 	%f119, [%r8+-2688];
	fma.rn.f32 	%f120, %f116, %f119, %f115;
	ld.shared.f32 	%f121, [%r5+84];
	ld.shared.f32 	%f122, [%r8+-2560];
	fma.rn.f32 	%f123, %f121, %f122, %f118;
	ld.shared.f32 	%f124, [%r8+-2432];
	fma.rn.f32 	%f125, %f121, %f124, %f120;
	ld.shared.f32 	%f126, [%r5+88];
	ld.shared.f32 	%f127, [%r8+-2304];
	fma.rn.f32 	%f128, %f126, %f127, %f123;
	ld.shared.f32 	%f129, [%r8+-2176];
	fma.rn.f32 	%f130, %f126, %f129, %f125;
	ld.shared.f32 	%f131, [%r5+92];
	ld.shared.f32 	%f132, [%r8+-2048];
	fma.rn.f32 	%f133, %f131, %f132, %f128;
	ld.shared.f32 	%f134, [%r8+-1920];
	fma.rn.f32 	%f135, %f131, %f134, %f130;
	ld.shared.f32 	%f136, [%r5+96];
	ld.shared.f32 	%f137, [%r8+-1792];
	fma.rn.f32 	%f138, %f136, %f137, %f133;
	ld.shared.f32 	%f139, [%r8+-1664];
	fma.rn.f32 	%f140, %f136, %f139, %f135;
	ld.shared.f32 	%f141, [%r5+100];
	ld.shared.f32 	%f142, [%r8+-1536];
	fma.rn.f32 	%f143, %f141, %f142, %f138;
	ld.shared.f32 	%f144, [%r8+-1408];
	fma.rn.f32 	%f145, %f141, %f144, %f140;
	ld.shared.f32 	%f146, [%r5+104];
	ld.shared.f32 	%f147, [%r8+-1280];
	fma.rn.f32 	%f148, %f146, %f147, %f143;
	ld.shared.f32 	%f149, [%r8+-1152];
	fma.rn.f32 	%f150, %f146, %f149, %f145;
	ld.shared.f32 	%f151, [%r5+108];
	ld.shared.f32 	%f152, [%r8+-1024];
	fma.rn.f32 	%f153, %f151, %f152, %f148;
	ld.shared.f32 	%f154, [%r8+-896];
	fma.rn.f32 	%f155, %f151, %f154, %f150;
	ld.shared.f32 	%f156, [%r5+112];
	ld.shared.f32 	%f157, [%r8+-768];
	fma.rn.f32 	%f158, %f156, %f157, %f153;
	ld.shared.f32 	%f159, [%r8+-640];
	fma.rn.f32 	%f160, %f156, %f159, %f155;
	ld.shared.f32 	%f161, [%r5+116];
	ld.shared.f32 	%f162, [%r8+-512];
	fma.rn.f32 	%f163, %f161, %f162, %f158;
	ld.shared.f32 	%f164, [%r8+-384];
	fma.rn.f32 	%f165, %f161, %f164, %f160;
	ld.shared.f32 	%f166, [%r5+120];
	ld.shared.f32 	%f167, [%r8+-256];
	fma.rn.f32 	%f168, %f166, %f167, %f163;
	ld.shared.f32 	%f169, [%r8+-128];
	fma.rn.f32 	%f170, %f166, %f169, %f165;
	ld.shared.f32 	%f171, [%r5+124];
	ld.shared.f32 	%f172, [%r8];
	fma.rn.f32 	%f177, %f171, %f172, %f168;
	ld.shared.f32 	%f173, [%r8+128];
	fma.rn.f32 	%f176, %f171, %f173, %f170;
	bar.sync 	0;
	add.s32 	%r55, %r55, 1;
	setp.eq.s32 	%p11, %r55, 0;
	add.s32 	%r54, %r54, %r12;
	add.s32 	%r53, %r53, %r12;
	add.s32 	%r52, %r52, 32;
	add.s32 	%r51, %r51, 32;
	add.s32 	%r50, %r50, 32;
	@%p11 bra 	$L__BB3_10;
	bra.uni 	$L__BB3_2;
$L__BB3_10:
	shl.b32 	%r46, %r1, 6;
	add.s32 	%r47, %r46, %r2;
	setp.lt.s32 	%p12, %r4, %r29;
	mul.lo.s32 	%r16, %r30, %r4;
	setp.lt.s32 	%p13, %r47, %r30;
	and.pred  	%p14, %p12, %p13;
	@%p14 bra 	$L__BB3_11;
	bra.uni 	$L__BB3_12;
$L__BB3_11:
	add.s32 	%r48, %r47, %r16;
	mul.wide.u32 	%rd16, %r48, 4;
	add.s64 	%rd17, %rd2, %rd16;
	st.global.f32 	[%rd17], %f177;
$L__BB3_12:
	setp.ge.s32 	%p15, %r4, %r29;
	add.s32 	%r49, %r47, 32;
	setp.ge.s32 	%p16, %r49, %r30;
	or.pred  	%p17, %p15, %p16;
	@%p17 bra 	$L__BB3_14;
	cvt.u64.u32 	%rd18, %r16;
	cvt.u64.u32 	%rd19, %r47;
	add.s64 	%rd20, %rd19, %rd18;
	shl.b64 	%rd21, %rd20, 2;
	add.s64 	%rd22, %rd2, %rd21;
	st.global.f32 	[%rd22+128], %f176;
$L__BB3_14:
	ret;

}


// ===== COMPILED SASS (sm_100) =====

	.target	sm_100

	.elftype	@"ET_EXEC"


//--------------------- .note.nv.tkinfo           --------------------------
	.section	.note.nv.tkinfo,"",@"SHT_NOTE"
	.sectionflags	@"SHF_NOTE_NV_TKINFO"
	.tkinfo
        /*0018*/ 	.word	0x00000002
        /*0030*/ 	.string	""
        /*0030*/ 	.string	"ptxas"
        /*0030*/ 	.string	"Cuda compilation tools, release 13.0, V13.0.88"
        /*0030*/ 	.string	"Build cuda_13.0.r13.0/compiler.36424714_0"
        /*0030*/ 	.string	"-arch sm_100 -m 64 "



//--------------------- .note.nv.cuinfo           --------------------------
	.section	.note.nv.cuinfo,"",@"SHT_NOTE"
	.sectionflags	@"SHF_NOTE_NV_CUINFO"
        /*0018*/ 	.short	0x0002
        /*001a*/ 	.short	0x0064
        /*001c*/ 	.short	0x0082
	.zero		2


//--------------------- .nv.info                  --------------------------
	.section	.nv.info,"",@"SHT_CUDA_INFO"
	.align	4


	//----- nvinfo : EIATTR_REGCOUNT
	.align		4
        /*0000*/ 	.byte	0x04, 0x2f
        /*0002*/ 	.short	(.L_1 - .L_0)
	.align		4
.L_0:
        /*0004*/ 	.word	index@(_Z12matmul_naivePfPKfS1_iii)
        /*0008*/ 	.word	0x00000020


	//----- nvinfo : EIATTR_FRAME_SIZE
	.align		4
.L_1:
        /*000c*/ 	.byte	0x04, 0x11
        /*000e*/ 	.short	(.L_3 - .L_2)
	.align		4
.L_2:
        /*0010*/ 	.word	index@(_Z12matmul_naivePfPKfS1_iii)
        /*0014*/ 	.word	0x00000000


	//----- nvinfo : EIATTR_REGCOUNT
	.align		4
.L_3:
        /*0018*/ 	.byte	0x04, 0x2f
        /*001a*/ 	.short	(.L_5 - .L_4)
	.align		4
.L_4:
        /*001c*/ 	.word	index@(_Z12matmul_tiledILi32EEvPfPKfS2_iii)
        /*0020*/ 	.word	0x00000020


	//----- nvinfo : EIATTR_FRAME_SIZE
	.align		4
.L_5:
        /*0024*/ 	.byte	0x04, 0x11
        /*0026*/ 	.short	(.L_7 - .L_6)
	.align		4
.L_6:
        /*0028*/ 	.word	index@(_Z12matmul_tiledILi32EEvPfPKfS2_iii)
        /*002c*/ 	.word	0x00000000


	//----- nvinfo : EIATTR_REGCOUNT
	.align		4
.L_7:
        /*0030*/ 	.byte	0x04, 0x2f
        /*0032*/ 	.short	(.L_9 - .L_8)
	.align		4
.L_8:
        /*0034*/ 	.word	index@(_Z17matmul_vectorizedILi32EEvPfPKfS2_iii)
        /*0038*/ 	.word	0x00000020


	//----- nvinfo : EIATTR_FRAME_SIZE
	.align		4
.L_9:
        /*003c*/ 	.byte	0x04, 0x11
        /*003e*/ 	.short	(.L_11 - .L_10)
	.align		4
.L_10:
        /*0040*/ 	.word	index@(_Z17matmul_vectorizedILi32EEvPfPKfS2_iii)
        /*0044*/ 	.word	0x00000000


	//----- nvinfo : EIATTR_REGCOUNT
	.align		4
.L_11:
        /*0048*/ 	.byte	0x04, 0x2f
        /*004a*/ 	.short	(.L_13 - .L_12)
	.align		4
.L_12:
        /*004c*/ 	.word	index@(_Z16matmul_coarsenedILi32ELi2EEvPfPKfS2_iii)
        /*0050*/ 	.word	0x00000020


	//----- nvinfo : EIATTR_FRAME_SIZE
	.align		4
.L_13:
        /*0054*/ 	.byte	0x04, 0x11
        /*0056*/ 	.short	(.L_15 - .L_14)
	.align		4
.L_14:
        /*0058*/ 	.word	index@(_Z16matmul_coarsenedILi32ELi2EEvPfPKfS2_iii)
        /*005c*/ 	.word	0x00000000


	//----- nvinfo : EIATTR_MIN_STACK_SIZE
	.align		4
.L_15:
        /*0060*/ 	.byte	0x04, 0x12
        /*0062*/ 	.short	(.L_17 - .L_16)
	.align		4
.L_16:
        /*0064*/ 	.word	index@(_Z16matmul_coarsenedILi32ELi2EEvPfPKfS2_iii)
        /*0068*/ 	.word	0x00000000


	//----- nvinfo : EIATTR_MIN_STACK_SIZE
	.align		4
.L_17:
        /*006c*/ 	.byte	0x04, 0x12
        /*006e*/ 	.short	(.L_19 - .L_18)
	.align		4
.L_18:
        /*0070*/ 	.word	index@(_Z17matmul_vectorizedILi32EEvPfPKfS2_iii)
        /*0074*/ 	.word	0x00000000


	//----- nvinfo : EIATTR_MIN_STACK_SIZE
	.align		4
.L_19:
        /*0078*/ 	.byte	0x04, 0x12
        /*007a*/ 	.short	(.L_21 - .L_20)
	.align		4
.L_20:
        /*007c*/ 	.word	index@(_Z12matmul_tiledILi32EEvPfPKfS2_iii)
        /*0080*/ 	.word	0x00000000


	//----- nvinfo : EIATTR_MIN_STACK_SIZE
	.align		4
.L_21:
        /*0084*/ 	.byte	0x04, 0x12
        /*0086*/ 	.short	(.L_23 - .L_22)
	.align		4
.L_22:
        /*0088*/ 	.word	index@(_Z12matmul_naivePfPKfS1_iii)
        /*008c*/ 	.word	0x00000000
.L_23:


//--------------------- .nv.compat                --------------------------
	.section	.nv.compat,"",@"SHT_CUDA_COMPAT_INFO"
	.align	4
        /*0000*/ 	.byte	0x02, 0x09, 0x00, 0x00, 0x02, 0x02, 0x01, 0x00, 0x02, 0x05, 0x05, 0x00, 0x03, 0x07, 0x01, 0x01
        /*0010*/ 	.byte	0x02, 0x03, 0x00, 0x00, 0x02, 0x06, 0x01, 0x00, 0x04, 0x0b, 0x08, 0x00, 0x09, 0x00, 0x00, 0x00
        /*0020*/ 	.byte	0x00, 0x00, 0x00, 0x00


//--------------------- .nv.info._Z16matmul_coarsenedILi32ELi2EEvPfPKfS2_iii --------------------------
	.section	.nv.info._Z16matmul_coarsenedILi32ELi2EEvPfPKfS2_iii,"",@"SHT_CUDA_INFO"
	.sectionflags	@""
	.align	4


	//----- nvinfo : EIATTR_CUDA_API_VERSION
	.align		4
        /*0000*/ 	.byte	0x04, 0x37
        /*0002*/ 	.short	(.L_25 - .L_24)
.L_24:
        /*0004*/ 	.word	0x00000082


	//----- nvinfo : EIATTR_KPARAM_INFO
	.align		4
.L_25:
        /*0008*/ 	.byte	0x04, 0x17
        /*000a*/ 	.short	(.L_27 - .L_26)
.L_26:
        /*000c*/ 	.word	0x00000000
        /*0010*/ 	.short	0x0005
        /*0012*/ 	.short	0x0020
        /*0014*/ 	.byte	0x00, 0xf0, 0x11, 0x00


	//----- nvinfo : EIATTR_KPARAM_INFO
	.align		4
.L_27:
        /*0018*/ 	.byte	0x04, 0x17
        /*001a*/ 	.short	(.L_29 - .L_28)
.L_28:
        /*001c*/ 	.word	0x00000000
        /*0020*/ 	.short	0x0004
        /*0022*/ 	.short	0x001c
        /*0024*/ 	.byte	0x00, 0xf0, 0x11, 0x00


	//----- nvinfo : EIATTR_KPARAM_INFO
	.align		4
.L_29:
        /*0028*/ 	.byte	0x04, 0x17
        /*002a*/ 	.short	(.L_31 - .L_30)
.L_30:
        /*002c*/ 	.word	0x00000000
        /*0030*/ 	.short	0x0003
        /*0032*/ 	.short	0x0018
        /*0034*/ 	.byte	0x00, 0xf0, 0x11, 0x00


	//----- nvinfo : EIATTR_KPARAM_INFO
	.align		4
.L_31:
        /*0038*/ 	.byte	0x04, 0x17
        /*003a*/ 	.short	(.L_33 - .L_32)
.L_32:
        /*003c*/ 	.word	0x00000000
        /*0040*/ 	.short	0x0002
        /*0042*/ 	.short	0x0010
        /*0044*/ 	.byte	0x00, 0xf5, 0x21, 0x00


	//----- nvinfo : EIATTR_KPARAM_INFO
	.align		4
.L_33:
        /*0048*/ 	.byte	0x04, 0x17
        /*004a*/ 	.short	(.L_35 - .L_34)
.L_34:
        /*004c*/ 	.word	0x00000000
        /*0050*/ 	.short	0x0001
        /*0052*/ 	.short	0x0008
        /*0054*/ 	.byte	0x00, 0xf5, 0x21, 0x00


	//----- nvinfo : EIATTR_KPARAM_INFO
	.align		4
.L_35:
        /*0058*/ 	.byte	0x04, 0x17
        /*005a*/ 	.short	(.L_37 - .L_36)
.L_36:
        /*005c*/ 	.word	0x00000000
        /*0060*/ 	.short	0x0000
        /*0062*/ 	.short	0x0000
        /*0064*/ 	.byte	0x00, 0xf5, 0x21, 0x00


	//----- nvinfo : EIATTR_SPARSE_MMA_MASK
	.align		4
.L_37:
        /*0068*/ 	.byte	0x03, 0x50
        /*006a*/ 	.short	0x0000


	//----- nvinfo : EIATTR_MAXREG_COUNT
	.align		4
        /*006c*/ 	.byte	0x03, 0x1b
        /*006e*/ 	.short	0x00ff


	//----- nvinfo : EIATTR_NUM_BARRIERS
	.align		4
        /*0070*/ 	.byte	0x02, 0x4c
        /*0072*/ 	.byte	0x01
	.zero		1


	//----- nvinfo : EIATTR_MERCURY_ISA_VERSION
	.align		4
        /*0074*/ 	.byte	0x03, 0x5f
        /*0076*/ 	.short	0x0101


	//----- nvinfo : EIATTR_VRC_CTA_INIT_COUNT
	.align		4
        /*0078*/ 	.byte	0x02, 0x4a
	.zero		1
	.zero		1


	//----- nvinfo : EIATTR_EXIT_INSTR_OFFSETS
	.align		4
        /*007c*/ 	.byte	0x04, 0x1c
        /*007e*/ 	.short	(.L_39 - .L_38)


	//   ....[0]....
.L_38:
        /*0080*/ 	.word	0x00001820


	//   ....[1]....
        /*0084*/ 	.word	0x00001890


	//----- nvinfo : EIATTR_CBANK_PARAM_SIZE
	.align		4
.L_39:
        /*0088*/ 	.byte	0x03, 0x19
        /*008a*/ 	.short	0x0024


	//----- nvinfo : EIATTR_PARAM_CBANK
	.align		4
        /*008c*/ 	.byte	0x04, 0x0a
        /*008e*/ 	.short	(.L_41 - .L_40)
	.align		4
.L_40:
        /*0090*/ 	.word	index@(.nv.constant0._Z16matmul_coarsenedILi32ELi2EEvPfPKfS2_iii)
        /*0094*/ 	.short	0x0380
        /*0096*/ 	.short	0x0024


	//----- nvinfo : EIATTR_SW_WAR
	.align		4
.L_41:
        /*0098*/ 	.byte	0x04, 0x36
        /*009a*/ 	.short	(.L_43 - .L_42)
.L_42:
        /*009c*/ 	.word	0x00000008
.L_43:


//--------------------- .nv.info._Z17matmul_vectorizedILi32EEvPfPKfS2_iii --------------------------
	.section	.nv.info._Z17matmul_vectorizedILi32EEvPfPKfS2_iii,"",@"SHT_CUDA_INFO"
	.sectionflags	@""
	.align	4


	//----- nvinfo : EIATTR_CUDA_API_VERSION
	.align		4
        /*0000*/ 	.byte	0x04, 0x37
        /*0002*/ 	.short	(.L_45 - .L_44)
.L_44:
        /*0004*/ 	.word	0x00000082


	//----- nvinfo : EIATTR_KPARAM_INFO
	.align		4
.L_45:
        /*0008*/ 	.byte	0x04, 0x17
        /*000a*/ 	.short	(.L_47 - .L_46)
.L_46:
        /*000c*/ 	.word	0x00000000
        /*0010*/ 	.short	0x0005
        /*0012*/ 	.short	0x0020
        /*0014*/ 	.byte	0x00, 0xf0, 0x11, 0x00


	//----- nvinfo : EIATTR_KPARAM_INFO
	.align		4
.L_47:
        /*0018*/ 	.byte	0x04, 0x17
        /*001a*/ 	.short	(.L_49 - .L_48)
.L_48:
        /*001c*/ 	.word	0x00000000
        /*0020*/ 	.short	0x0004
        /*0022*/ 	.short	0x001c
        /*0024*/ 	.byte	0x00, 0xf0, 0x11, 0x00


	//----- nvinfo : EIATTR_KPARAM_INFO
	.align		4
.L_49:
        /*0028*/ 	.byte	0x04, 0x17
        /*002a*/ 	.short	(.L_51 - .L_50)
.L_50:
        /*002c*/ 	.word	0x00000000
        /*0030*/ 	.short	0x0003
        /*0032*/ 	.short	0x0018
        /*0034*/ 	.byte	0x00, 0xf0, 0x11, 0x00


	//----- nvinfo : EIATTR_KPARAM_INFO
	.align		4
.L_51:
        /*0038*/ 	.byte	0x04, 0x17
        /*003a*/ 	.short	(.L_53 - .L_52)
.L_52:
        /*003c*/ 	.word	0x00000000
        /*0040*/ 	.short	0x0002
        /*0042*/ 	.short	0x0010
        /*0044*/ 	.byte	0x00, 0xf5, 0x21, 0x00


	//----- nvinfo : EIATTR_KPARAM_INFO
	.align		4
.L_53:
        /*0048*/ 	.byte	0x04, 0x17
        /*004a*/ 	.short	(.L_55 - .L_54)
.L_54:
        /*004c*/ 	.word	0x00000000
        /*0050*/ 	.short	0x0001
        /*0052*/ 	.short	0x0008
        /*0054*/ 	.byte	0x00, 0xf5, 0x21, 0x00


	//----- nvinfo : EIATTR_KPARAM_INFO
	.align		4
.L_55:
        /*0058*/ 	.byte	0x04, 0x17
        /*005a*/ 	.short	(.L_57 - .L_56)
.L_56:
        /*005c*/ 	.word	0x00000000
        /*0060*/ 	.short	0x0000
        /*0062*/ 	.short	0x0000
        /*0064*/ 	.byte	0x00, 0xf5, 0x21, 0x00


	//----- nvinfo : EIATTR_SPARSE_MMA_MASK
	.align		4
.L_57:
        /*0068*/ 	.byte	0x03, 0x50
        /*006a*/ 	.short	0x0000


	//----- nvinfo : EIATTR_MAXREG_COUNT
	.align		4
        /*006c*/ 	.byte	0x03, 0x1b
        /*006e*/ 	.short	0x00ff


	//----- nvinfo : EIATTR_NUM_BARRIERS
	.align		4
        /*0070*/ 	.byte	0x02, 0x4c
        /*0072*/ 	.byte	0x01
	.zero		1


	//----- nvinfo : EIATTR_MERCURY_ISA_VERSION
	.align		4
        /*0074*/ 	.byte	0x03, 0x5f
        /*0076*/ 	.short	0x0101


	//----- nvinfo : EIATTR_VRC_CTA_INIT_COUNT
	.align		4
        /*0078*/ 	.byte	0x02, 0x4a
	.zero		1
	.zero		1


	//----- nvinfo : EIATTR_EXIT_INSTR_OFFSETS
	.align		4
        /*007c*/ 	.byte	0x04, 0x1c
        /*007e*/ 	.short	(.L_59 - .L_58)


	//   ....[0]....
.L_58:
        /*0080*/ 	.word	0x00000ac0


	//   ....[1]....
        /*0084*/ 	.word	0x00000b10


	//----- nvinfo : EIATTR_CRS_STACK_SIZE
	.align		4
.L_59:
        /*0088*/ 	.byte	0x04, 0x1e
        /*008a*/ 	.short	(.L_61 - .L_60)
.L_60:
        /*008c*/ 	.word	0x00000000


	//----- nvinfo : EIATTR_CBANK_PARAM_SIZE
	.align		4
.L_61:
        /*0090*/ 	.byte	0x03, 0x19
        /*0092*/ 	.short	0x0024


	//----- nvinfo : EIATTR_PARAM_CBANK
	.align		4
        /*0094*/ 	.byte	0x04, 0x0a
        /*0096*/ 	.short	(.L_63 - .L_62)
	.align		4
.L_62:
        /*0098*/ 	.word	index@(.nv.constant0._Z17matmul_vectorizedILi32EEvPfPKfS2_iii)
        /*009c*/ 	.short	0x0380
        /*009e*/ 	.short	0x0024


	//----- nvinfo : EIATTR_SW_WAR
	.align		4
.L_63:
        /*00a0*/ 	.byte	0x04, 0x36
        /*00a2*/ 	.short	(.L_65 - .L_64)
.L_64:
        /*00a4*/ 	.word	0x00000008
.L_65:


//--------------------- .nv.info._Z12matmul_tiledILi32EEvPfPKfS2_iii --------------------------
	.section	.nv.info._Z12matmul_tiledILi32EEvPfPKfS2_iii,"",@"SHT_CUDA_INFO"
	.sectionflags	@""
	.align	4


	//----- nvinfo : EIATTR_CUDA_API_VERSION
	.align		4
        /*0000*/ 	.byte	0x04, 0x37
        /*0002*/ 	.short	(.L_67 - .L_66)
.L_66:
        /*0004*/ 	.word	0x00000082


	//----- nvinfo : EIATTR_KPARAM_INFO
	.align		4
.L_67:
        /*0008*/ 	.byte	0x04, 0x17
        /*000a*/ 	.short	(.L_69 - .L_68)
.L_68:
        /*000c*/ 	.word	0x00000000
        /*0010*/ 	.short	0x0005
        /*0012*/ 	.short	0x0020
        /*0014*/ 	.byte	0x00, 0xf0, 0x11, 0x00


	//----- nvinfo : EIATTR_KPARAM_INFO
	.align		4
.L_69:
        /*0018*/ 	.byte	0x04, 0x17
        /*001a*/ 	.short	(.L_71 - .L_70)
.L_70:
        /*001c*/ 	.word	0x00000000
        /*0020*/ 	.short	0x0004
        /*0022*/ 	.short	0x001c
        /*0024*/ 	.byte	0x00, 0xf0, 0x11, 0x00


	//----- nvinfo : EIATTR_KPARAM_INFO
	.align		4
.L_71:
        /*0028*/ 	.byte	0x04, 0x17
        /*002a*/ 	.short	(.L_73 - .L_72)
.L_72:
        /*002c*/ 	.word	0x00000000
        /*0030*/ 	.short	0x0003
        /*0032*/ 	.short	0x0018
        /*0034*/ 	.byte	0x00, 0xf0, 0x11, 0x00


	//----- nvinfo : EIATTR_KPARAM_INFO
	.align		4
.L_73:
        /*0038*/ 	.byte	0x04, 0x17
        /*003a*/ 	.short	(.L_75 - .L_74)
.L_74:
        /*003c*/ 	.word	0x00000000
        /*0040*/ 	.short	0x0002
        /*0042*/ 	.short	0x0010
        /*0044*/ 	.byte	0x00, 0xf5, 0x21, 0x00


	//----- nvinfo : EIATTR_KPARAM_INFO
	.align		4
.L_75:
        /*0048*/ 	.byte	0x04, 0x17
        /*004a*/ 	.short	(.L_77 - .L_76)
.L_76:
        /*004c*/ 	.word	0x00000000
        /*0050*/ 	.short	0x0001
        /*0052*/ 	.short	0x0008
        /*0054*/ 	.byte	0x00, 0xf5, 0x21, 0x00


	//----- nvinfo : EIATTR_KPARAM_INFO
	.align		4
.L_77:
        /*0058*/ 	.byte	0x04, 0x17
        /*005a*/ 	.short	(.L_79 - .L_78)
.L_78:
        /*005c*/ 	.word	0x00000000
        /*0060*/ 	.short	0x0000
        /*0062*/ 	.short	0x0000
        /*0064*/ 	.byte	0x00, 0xf5, 0x21, 0x00


	//----- nvinfo : EIATTR_SPARSE_MMA_MASK
	.align		4
.L_79:
        /*0068*/ 	.byte	0x03, 0x50
        /*006a*/ 	.short	0x0000


	//----- nvinfo : EIATTR_MAXREG_COUNT
	.align		4
        /*006c*/ 	.byte	0x03, 0x1b
        /*006e*/ 	.short	0x00ff


	//----- nvinfo : EIATTR_NUM_BARRIERS
	.align		4
        /*0070*/ 	.byte	0x02, 0x4c
        /*0072*/ 	.byte	0x01
	.zero		1


	//----- nvinfo : EIATTR_MERCURY_ISA_VERSION
	.align		4
        /*0074*/ 	.byte	0x03, 0x5f
        /*0076*/ 	.short	0x0101


	//----- nvinfo : EIATTR_VRC_CTA_INIT_COUNT
	.align		4
        /*0078*/ 	.byte	0x02, 0x4a
	.zero		1
	.zero		1


	//----- nvinfo : EIATTR_EXIT_INSTR_OFFSETS
	.align		4
        /*007c*/ 	.byte	0x04, 0x1c
        /*007e*/ 	.short	(.L_81 - .L_80)


	//   ....[0]....
.L_80:
        /*0080*/ 	.word	0x00000820


	//   ....[1]....
        /*0084*/ 	.word	0x00000870


	//----- nvinfo : EIATTR_CBANK_PARAM_SIZE
	.align		4
.L_81:
        /*0088*/ 	.byte	0x03, 0x19
        /*008a*/ 	.short	0x0024


	//----- nvinfo : EIATTR_PARAM_CBANK
	.align		4
        /*008c*/ 	.byte	0x04, 0x0a
        /*008e*/ 	.short	(.L_83 - .L_82)
	.align		4
.L_82:
        /*0090*/ 	.word	index@(.nv.constant0._Z12matmul_tiledILi32EEvPfPKfS2_iii)
        /*0094*/ 	.short	0x0380
        /*0096*/ 	.short	0x0024


	//----- nvinfo : EIATTR_SW_WAR
	.align		4
.L_83:
        /*0098*/ 	.byte	0x04, 0x36
        /*009a*/ 	.short	(.L_85 - .L_84)
.L_84:
        /*009c*/ 	.word	0x00000008
.L_85:


//--------------------- .nv.info._Z12matmul_naivePfPKfS1_iii --------------------------
	.section	.nv.info._Z12matmul_naivePfPKfS1_iii,"",@"SHT_CUDA_INFO"
	.sectionflags	@""
	.align	4


	//----- nvinfo : EIATTR_CUDA_API_VERSION
	.align		4
        /*0000*/ 	.byte	0x04, 0x37
        /*0002*/ 	.short	(.L_87 - .L_86)
.L_86:
        /*0004*/ 	.word	0x00000082


	//----- nvinfo : EIATTR_KPARAM_INFO
	.align		4
.L_87:
        /*0008*/ 	.byte	0x04, 0x17
        /*000a*/ 	.short	(.L_89 - .L_88)
.L_88:
        /*000c*/ 	.word	0x00000000
        /*0010*/ 	.short	0x0005
        /*0012*/ 	.short	0x0020
        /*0014*/ 	.byte	0x00, 0xf0, 0x11, 0x00


	//----- nvinfo : EIATTR_KPARAM_INFO
	.align		4
.L_89:
        /*0018*/ 	.byte	0x04, 0x17
        /*001a*/ 	.short	(.L_91 - .L_90)
.L_90:
        /*001c*/ 	.word	0x00000000
        /*0020*/ 	.short	0x0004
        /*0022*/ 	.short	0x001c
        /*0024*/ 	.byte	0x00, 0xf0, 0x11, 0x00


	//----- nvinfo : EIATTR_KPARAM_INFO
	.align		4
.L_91:
        /*0028*/ 	.byte	0x04, 0x17
        /*002a*/ 	.short	(.L_93 - .L_92)
.L_92:
        /*002c*/ 	.word	0x00000000
        /*0030*/ 	.short	0x0003
        /*0032*/ 	.short	0x0018
        /*0034*/ 	.byte	0x00, 0xf0, 0x11, 0x00


	//----- nvinfo : EIATTR_KPARAM_INFO
	.align		4
.L_93:
        /*0038*/ 	.byte	0x04, 0x17
        /*003a*/ 	.short	(.L_95 - .L_94)
.L_94:
        /*003c*/ 	.word	0x00000000
        /*0040*/ 	.short	0x0002
        /*0042*/ 	.short	0x0010
        /*0044*/ 	.byte	0x00, 0xf5, 0x21, 0x00


	//----- nvinfo : EIATTR_KPARAM_INFO
	.align		4
.L_95:
        /*0048*/ 	.byte	0x04, 0x17
        /*004a*/ 	.short	(.L_97 - .L_96)
.L_96:
        /*004c*/ 	.word	0x00000000
        /*0050*/ 	.short	0x0001
        /*0052*/ 	.short	0x0008
        /*0054*/ 	.byte	0x00, 0xf5, 0x21, 0x00


	//----- nvinfo : EIATTR_KPARAM_INFO
	.align		4
.L_97:
        /*0058*/ 	.byte	0x04, 0x17
        /*005a*/ 	.short	(.L_99 - .L_98)
.L_98:
        /*005c*/ 	.word	0x00000000
        /*0060*/ 	.short	0x0000
        /*0062*/ 	.short	0x0000
        /*0064*/ 	.byte	0x00, 0xf5, 0x21, 0x00


	//----- nvinfo : EIATTR_SPARSE_MMA_MASK
	.align		4
.L_99:
        /*0068*/ 	.byte	0x03, 0x50
        /*006a*/ 	.short	0x0000


	//----- nvinfo : EIATTR_MAXREG_COUNT
	.align		4
        /*006c*/ 	.byte	0x03, 0x1b
        /*006e*/ 	.short	0x00ff


	//----- nvinfo : EIATTR_MERCURY_ISA_VERSION
	.align		4
        /*0070*/ 	.byte	0x03, 0x5f
        /*0072*/ 	.short	0x0101


	//----- nvinfo : EIATTR_VRC_CTA_INIT_COUNT
	.align		4
        /*0074*/ 	.byte	0x02, 0x4a
	.zero		1
	.zero		1


	//----- nvinfo : EIATTR_EXIT_INSTR_OFFSETS
	.align		4
        /*0078*/ 	.byte	0x04, 0x1c
        /*007a*/ 	.short	(.L_101 - .L_100)


	//   ....[0]....
.L_100:
        /*007c*/ 	.word	0x000000c0


	//   ....[1]....
        /*0080*/ 	.word	0x000008e0


	//----- nvinfo : EIATTR_CBANK_PARAM_SIZE
	.align		4
.L_101:
        /*0084*/ 	.byte	0x03, 0x19
        /*0086*/ 	.short	0x0024


	//----- nvinfo : EIATTR_PARAM_CBANK
	.align		4
        /*0088*/ 	.byte	0x04, 0x0a
        /*008a*/ 	.short	(.L_103 - .L_102)
	.align		4
.L_102:
        /*008c*/ 	.word	index@(.nv.constant0._Z12matmul_naivePfPKfS1_iii)
        /*0090*/ 	.short	0x0380
        /*0092*/ 	.short	0x0024


	//----- nvinfo : EIATTR_SW_WAR
	.align		4
.L_103:
        /*0094*/ 	.byte	0x04, 0x36
        /*0096*/ 	.short	(.L_105 - .L_104)
.L_104:
        /*0098*/ 	.word	0x00000008
.L_105:


//--------------------- .nv.callgraph             --------------------------
	.section	.nv.callgraph,"",@"SHT_CUDA_CALLGRAPH"
	.align	4
	.sectionentsize	8
	.align		4
        /*0000*/ 	.word	0x00000000
	.align		4
        /*0004*/ 	.word	0xffffffff
	.align		4
        /*0008*/ 	.word	0x00000000
	.align		4
        /*000c*/ 	.word	0xfffffffe
	.align		4
        /*0010*/ 	.word	0x00000000
	.align		4
        /*0014*/ 	.word	0xfffffffd
	.align		4
        /*0018*/ 	.word	0x00000000
	.align		4
        /*001c*/ 	.word	0xfffffffc


//--------------------- .text._Z16matmul_coarsenedILi32ELi2EEvPfPKfS2_iii --------------------------
	.section	.text._Z16matmul_coarsenedILi32ELi2EEvPfPKfS2_iii,"ax",@progbits
	.align	128
        .global         _Z16matmul_coarsenedILi32ELi2EEvPfPKfS2_iii
        .type           _Z16matmul_coarsenedILi32ELi2EEvPfPKfS2_iii,@function
        .size           _Z16matmul_coarsenedILi32ELi2EEvPfPKfS2_iii,(.L_x_18 - _Z16matmul_coarsenedILi32ELi2EEvPfPKfS2_iii)
        .other          _Z16matmul_coarsenedILi32ELi2EEvPfPKfS2_iii,@"STO_CUDA_ENTRY STV_DEFAULT"
_Z16matmul_coarsenedILi32ELi2EEvPfPKfS2_iii:
.text._Z16matmul_coarsenedILi32ELi2EEvPfPKfS2_iii:
[----:B------:R-:W-:Y:S01]  /*0000*/  LDC R1, c[0x0][0x37c] ;  /* 0x0000df00ff017b82 */ /* 0x000fe20000000800 */
[----:B------:R-:W0:Y:S01]  /*0010*/  S2R R20, SR_TID.Y ;  /* 0x0000000000147919 */ /* 0x000e220000002200 */
[----:B------:R-:W1:Y:S01]  /*0020*/  LDCU UR7, c[0x0][0x3a0] ;  /* 0x00007400ff0777ac */ /* 0x000e620008000800 */
[----:B------:R-:W-:Y:S01]  /*0030*/  HFMA2 R25, -RZ, RZ, 0, 0 ;  /* 0x00000000ff197431 */ /* 0x000fe200000001ff */
[----:B------:R-:W-:Y:S01]  /*0040*/  MOV R23, RZ ;  /* 0x000000ff00177202 */ /* 0x000fe20000000f00 */
[----:B------:R-:W0:Y:S01]  /*0050*/  S2R R5, SR_CTAID.Y ;  /* 0x0000000000057919 */ /* 0x000e220000002600 */
[----:B------:R-:W2:Y:S01]  /*0060*/  LDCU.64 UR8, c[0x0][0x358] ;  /* 0x00006b00ff0877ac */ /* 0x000ea20008000a00 */
[----:B------:R-:W3:Y:S01]  /*0070*/  S2R R0, SR_CTAID.X ;  /* 0x0000000000007919 */ /* 0x000ee20000002500 */
[----:B------:R-:W4:Y:S01]  /*0080*/  S2R R3, SR_TID.X ;  /* 0x0000000000037919 */ /* 0x000f220000002100 */
[----:B-1----:R-:W-:Y:S01]  /*0090*/  UISETP.GE.AND UP0, UPT, UR7, 0x1, UPT ;  /* 0x000000010700788c */ /* 0x002fe2000bf06270 */
[----:B0-----:R-:W-:-:S08]  /*00a0*/  LEA R10, R5, R20, 0x5 ;  /* 0x00000014050a7211 */ /* 0x001fd000078e28ff */
[----:B--2---:R-:W-:Y:S05]  /*00b0*/  BRA.U !UP0, `(.L_x_0) ;  /* 0x0000001508a87547 */ /* 0x004fea000b800000 */
[----:B------:R-:W0:Y:S01]  /*00c0*/  LDC.64 R8, c[0x0][0x398] ;  /* 0x0000e600ff087b82 */ /* 0x000e220000000a00 */
[----:B---34-:R-:W-:Y:S01]  /*00d0*/  LEA R2, R0, R3, 0x6 ;  /* 0x0000000300027211 */ /* 0x018fe200078e30ff */
[----:B------:R-:W-:Y:S01]  /*00e0*/  IMAD R19, R10, UR7, R3 ;  /* 0x000000070a137c24 */ /* 0x000fe2000f8e0203 */
[----:B------:R-:W-:Y:S02]  /*00f0*/  ISETP.GE.AND P2, PT, R3, UR7, PT ;  /* 0x0000000703007c0c */ /* 0x000fe4000bf46270 */
[----:B------:R-:W-:Y:S02]  /*0100*/  IADD3 R4, PT, PT, R2, 0x20, RZ ;  /* 0x0000002002047810 */ /* 0x000fe40007ffe0ff */
[----:B------:R-:W-:Y:S02]  /*0110*/  MOV R15, RZ ;  /* 0x000000ff000f7202 */ /* 0x000fe40000000f00 */
[----:B------:R-:W-:Y:S02]  /*0120*/  MOV R23, RZ ;  /* 0x000000ff00177202 */ /* 0x000fe40000000f00 */
[-C--:B0-----:R-:W-:Y:S01]  /*0130*/  ISETP.GE.AND P0, PT, R4, R9.reuse, PT ;  /* 0x000000090400720c */ /* 0x081fe20003f06270 */
[-C--:B------:R-:W-:Y:S01]  /*0140*/  IMAD R24, R20, R9.reuse, RZ ;  /* 0x0000000914187224 */ /* 0x080fe200078e02ff */
[----:B------:R-:W-:-:S02]  /*0150*/  ISETP.GE.AND P1, PT, R2, R9, PT ;  /* 0x000000090200720c */ /* 0x000fc40003f26270 */
[----:B------:R-:W-:Y:S02]  /*0160*/  ISETP.LT.AND P0, PT, R20, UR7, !P0 ;  /* 0x0000000714007c0c */ /* 0x000fe4000c701270 */
[----:B------:R-:W-:Y:S02]  /*0170*/  ISETP.GE.OR P2, PT, R10, R8, P2 ;  /* 0x000000080a00720c */ /* 0x000fe40001746670 */
[----:B------:R-:W-:Y:S02]  /*0180*/  ISETP.GE.OR P1, PT, R20, UR7, P1 ;  /* 0x0000000714007c0c */ /* 0x000fe40008f26670 */
[----:B------:R-:W-:-:S04]  /*0190*/  IADD3 R11, PT, PT, R24, R3, RZ ;  /* 0x00000003180b7210 */ /* 0x000fc80007ffe0ff */
[----:B------:R-:W-:-:S03]  /*01a0*/  LEA R22, R0, R11, 0x6 ;  /* 0x0000000b00167211 */ /* 0x000fc600078e30ff */
[----:B------:R-:W0:Y:S01]  /*01b0*/  @P0 LDC.64 R4, c[0x0][0x390] ;  /* 0x0000e400ff040b82 */ /* 0x000e220000000a00 */
[----:B------:R-:W-:-:S04]  /*01c0*/  @P0 IADD3 R8, P3, PT, R2, R24, RZ ;  /* 0x0000001802080210 */ /* 0x000fc80007f7e0ff */
[----:B------:R-:W-:-:S03]  /*01d0*/  @P0 LEA.HI.X.SX32 R11, R24, RZ, 0x1, P3 ;  /* 0x000000ff180b0211 */ /* 0x000fc600018f0eff */
[----:B------:R-:W1:Y:S08]  /*01e0*/  @!P2 LDC.64 R12, c[0x0][0x388] ;  /* 0x0000e200ff0cab82 */ /* 0x000e700000000a00 */
[----:B------:R-:W2:Y:S01]  /*01f0*/  @!P1 LDC.64 R6, c[0x0][0x390] ;  /* 0x0000e400ff069b82 */ /* 0x000ea20000000a00 */
[----:B0-----:R-:W-:-:S04]  /*0200*/  @P0 LEA R4, P3, R8, R4, 0x2 ;  /* 0x0000000408040211 */ /* 0x001fc800078610ff */
[----:B------:R-:W-:Y:S01]  /*0210*/  @P0 LEA.HI.X R5, R8, R5, R11, 0x2, P3 ;  /* 0x0000000508050211 */ /* 0x000fe200018f140b */
[----:B-1----:R-:W-:-:S04]  /*0220*/  @!P2 IMAD.WIDE.U32 R12, R19, 0x4, R12 ;  /* 0x00000004130ca825 */ /* 0x002fc800078e000c */
[----:B------:R-:W3:Y:S04]  /*0230*/  @P0 LDG.E R25, desc[UR8][R4.64+0x80] ;  /* 0x0000800804190981 */ /* 0x000ee8000c1e1900 */
[----:B------:R-:W4:Y:S01]  /*0240*/  @!P2 LDG.E R15, desc[UR8][R12.64] ;  /* 0x000000080c0fa981 */ /* 0x000f22000c1e1900 */
[----:B--2---:R-:W-:-:S05]  /*0250*/  @!P1 IMAD.WIDE R6, R22, 0x4, R6 ;  /* 0x0000000416069825 */ /* 0x004fca00078e0206 */
[----:B------:R-:W2:Y:S01]  /*0260*/  @!P1 LDG.E R23, desc[UR8][R6.64] ;  /* 0x0000000806179981 */ /* 0x000ea2000c1e1900 */
[----:B------:R-:W0:Y:S01]  /*0270*/  S2UR UR6, SR_CgaCtaId ;  /* 0x00000000000679c3 */ /* 0x000e220000008800 */
[----:B------:R-:W-:Y:S02]  /*0280*/  UMOV UR4, 0x400 ;  /* 0x0000040000047882 */ /* 0x000fe40000000000 */
[----:B------:R-:W-:Y:S02]  /*0290*/  UIADD3 UR5, UPT, UPT, UR4, 0x1000, URZ ;  /* 0x0000100004057890 */ /* 0x000fe4000fffe0ff */
[----:B0-----:R-:W-:Y:S02]  /*02a0*/  ULEA UR4, UR6, UR4, 0x18 ;  /* 0x0000000406047291 */ /* 0x001fe4000f8ec0ff */
[----:B------:R-:W-:-:S04]  /*02b0*/  ULEA UR5, UR6, UR5, 0x18 ;  /* 0x0000000506057291 */ /* 0x000fc8000f8ec0ff */
[C---:B------:R-:W-:Y:S02]  /*02c0*/  LEA R18, R20.reuse, UR4, 0x7 ;  /* 0x0000000414127c11 */ /* 0x040fe4000f8e38ff */
[C---:B------:R-:W-:Y:S02]  /*02d0*/  LEA R11, R3.reuse, UR5, 0x2 ;  /* 0x00000005030b7c11 */ /* 0x040fe4000f8e10ff */
[----:B------:R-:W-:Y:S02]  /*02e0*/  LEA R16, R3, R18, 0x2 ;  /* 0x0000001203107211 */ /* 0x000fe400078e10ff */
[----:B------:R-:W-:-:S03]  /*02f0*/  LEA R8, R20, R11, 0x8 ;  /* 0x0000000b14087211 */ /* 0x000fc600078e40ff */
[----:B----4-:R-:W-:Y:S04]  /*0300*/  STS [R16], R15 ;  /* 0x0000000f10007388 */ /* 0x010fe80000000800 */
[----:B------:R-:W-:Y:S04]  /*0310*/  @!P0 STS [R8+0x80], RZ ;  /* 0x000080ff08008388 */ /* 0x000fe80000000800 */
[----:B--2---:R-:W-:Y:S04]  /*0320*/  STS [R8], R23 ;  /* 0x0000001708007388 */ /* 0x004fe80000000800 */
[----:B---3--:R-:W-:Y:S01]  /*0330*/  @P0 STS [R8+0x80], R25 ;  /* 0x0000801908000388 */ /* 0x008fe20000000800 */
[----:B------:R-:W-:Y:S06]  /*0340*/  BAR.SYNC.DEFER_BLOCKING 0x0 ;  /* 0x0000000000007b1d */ /* 0x000fec0000010000 */
[----:B------:R-:W-:Y:S04]  /*0350*/  LDS R27, [R11] ;  /* 0x000000000b1b7984 */ /* 0x000fe80000000800 */
[----:B------:R-:W0:Y:S04]  /*0360*/  LDS.128 R4, [R18] ;  /* 0x0000000012047984 */ /* 0x000e280000000c00 */
[----:B------:R-:W1:Y:S04]  /*0370*/  LDS R13, [R11+0x80] ;  /* 0x000080000b0d7984 */ /* 0x000e680000000800 */
[----:B------:R-:W2:Y:S04]  /*0380*/  LDS R14, [R11+0x180] ;  /* 0x000180000b0e7984 */ /* 0x000ea80000000800 */
[----:B------:R-:W3:Y:S04]  /*0390*/  LDS R29, [R11+0x100] ;  /* 0x000100000b1d7984 */ /* 0x000ee80000000800 */
[----:B------:R-:W4:Y:S04]  /*03a0*/  LDS R21, [R11+0x200] ;  /* 0x000200000b157984 */ /* 0x000f280000000800 */
[----:B------:R-:W5:Y:S04]  /*03b0*/  LDS R17, [R11+0x280] ;  /* 0x000280000b117984 */ /* 0x000f680000000800 */
[----:B------:R-:W5:Y:S04]  /*03c0*/  LDS R28, [R11+0x300] ;  /* 0x000300000b1c7984 */ /* 0x000f680000000800 */
[----:B------:R-:W5:Y:S04]  /*03d0*/  LDS R26, [R11+0x380] ;  /* 0x000380000b1a7984 */ /* 0x000f680000000800 */
[----:B------:R-:W-:Y:S01]  /*03e0*/  LDS R23, [R11+0x600] ;  /* 0x000600000b177984 */ /* 0x000fe20000000800 */
[C---:B0-----:R-:W-:Y:S01]  /*03f0*/  FFMA R12, R4.reuse, R27, RZ ;  /* 0x0000001b040c7223 */ /* 0x041fe200000000ff */
[----:B-1----:R-:W-:-:S04]  /*0400*/  FFMA R4, R4, R13, RZ ;  /* 0x0000000d04047223 */ /* 0x002fc800000000ff */
[-C--:B--2---:R-:W-:Y:S01]  /*0410*/  FFMA R4, R14, R5.reuse, R4 ;  /* 0x000000050e047223 */ /* 0x084fe20000000004 */
[----:B---3--:R-:W-:Y:S02]  /*0420*/  FFMA R29, R29, R5, R12 ;  /* 0x000000051d1d7223 */ /* 0x008fe4000000000c */
[----:B------:R-:W-:Y:S04]  /*0430*/  LDS R5, [R11+0x400] ;  /* 0x000400000b057984 */ /* 0x000fe80000000800 */
[----:B------:R-:W0:Y:S01]  /*0440*/  LDS.128 R12, [R18+0x10] ;  /* 0x00001000120c7984 */ /* 0x000e220000000c00 */
[-C--:B----4-:R-:W-:Y:S01]  /*0450*/  FFMA R29, R21, R6.reuse, R29 ;  /* 0x00000006151d7223 */ /* 0x090fe2000000001d */
[----:B-----5:R-:W-:Y:S02]  /*0460*/  FFMA R17, R17, R6, R4 ;  /* 0x0000000611117223 */ /* 0x020fe40000000004 */
[----:B------:R-:W1:Y:S04]  /*0470*/  LDS R21, [R11+0x480] ;  /* 0x000480000b157984 */ /* 0x000e680000000800 */
[----:B------:R-:W2:Y:S04]  /*0480*/  LDS R4, [R11+0x500] ;  /* 0x000500000b047984 */ /* 0x000ea80000000800 */
[----:B------:R-:W3:Y:S01]  /*0490*/  LDS R6, [R11+0x580] ;  /* 0x000580000b067984 */ /* 0x000ee20000000800 */
[-C--:B------:R-:W-:Y:S01]  /*04a0*/  FFMA R29, R28, R7.reuse, R29 ;  /* 0x000000071c1d7223 */ /* 0x080fe2000000001d */
[----:B------:R-:W-:-:S02]  /*04b0*/  FFMA R7, R26, R7, R17 ;  /* 0x000000071a077223 */ /* 0x000fc40000000011 */
[----:B------:R-:W4:Y:S04]  /*04c0*/  LDS R17, [R11+0x680] ;  /* 0x000680000b117984 */ /* 0x000f280000000800 */
[----:B------:R-:W5:Y:S04]  /*04d0*/  LDS R26, [R11+0x700] ;  /* 0x000700000b1a7984 */ /* 0x000f680000000800 */
[----:B------:R-:W5:Y:S01]  /*04e0*/  LDS R28, [R11+0x780] ;  /* 0x000780000b1c7984 */ /* 0x000f620000000800 */
[C---:B0-----:R-:W-:Y:S01]  /*04f0*/  FFMA R5, R12.reuse, R5, R29 ;  /* 0x000000050c057223 */ /* 0x041fe2000000001d */
[----:B-1----:R-:W-:-:S03]  /*0500*/  FFMA R7, R12, R21, R7 ;  /* 0x000000150c077223 */ /* 0x002fc60000000007 */
[-C--:B--2---:R-:W-:Y:S01]  /*0510*/  FFMA R4, R4, R13.reuse, R5 ;  /* 0x0000000d04047223 */ /* 0x084fe20000000005 */
[----:B---3--:R-:W-:-:S03]  /*0520*/  FFMA R12, R6, R13, R7 ;  /* 0x0000000d060c7223 */ /* 0x008fc60000000007 */
[-C--:B------:R-:W-:Y:S01]  /*0530*/  FFMA R21, R23, R14.reuse, R4 ;  /* 0x0000000e17157223 */ /* 0x080fe20000000004 */
[----:B------:R-:W-:Y:S04]  /*0540*/  LDS R13, [R11+0x800] ;  /* 0x000800000b0d7984 */ /* 0x000fe80000000800 */
[----:B------:R-:W0:Y:S04]  /*0550*/  LDS.128 R4, [R18+0x20] ;  /* 0x0000200012047984 */ /* 0x000e280000000c00 */
[----:B------:R-:W1:Y:S01]  /*0560*/  LDS R23, [R11+0x880] ;  /* 0x000880000b177984 */ /* 0x000e620000000800 */
[----:B----4-:R-:W-:-:S03]  /*0570*/  FFMA R17, R17, R14, R12 ;  /* 0x0000000e11117223 */ /* 0x010fc6000000000c */
[----:B------:R-:W2:Y:S01]  /*0580*/  LDS R14, [R11+0x980] ;  /* 0x000980000b0e7984 */ /* 0x000ea20000000800 */
[----:B-----5:R-:W-:-:S03]  /*0590*/  FFMA R25, R26, R15, R21 ;  /* 0x0000000f1a197223 */ /* 0x020fc60000000015 */
[----:B------:R-:W3:Y:S01]  /*05a0*/  LDS R12, [R11+0x900] ;  /* 0x000900000b0c7984 */ /* 0x000ee20000000800 */
[----:B------:R-:W-:-:S03]  /*05b0*/  FFMA R28, R28, R15, R17 ;  /* 0x0000000f1c1c7223 */ /* 0x000fc60000000011 */
[----:B------:R-:W4:Y:S04]  /*05c0*/  LDS R21, [R11+0xa80] ;  /* 0x000a80000b157984 */ /* 0x000f280000000800 */
[----:B------:R-:W5:Y:S04]  /*05d0*/  LDS R17, [R11+0xa00] ;  /* 0x000a00000b117984 */ /* 0x000f680000000800 */
[----:B------:R-:W5:Y:S01]  /*05e0*/  LDS R26, [R11+0xb00] ;  /* 0x000b00000b1a7984 */ /* 0x000f620000000800 */
[----:B0-----:R-:W-:-:S03]  /*05f0*/  FFMA R13, R4, R13, R25 ;  /* 0x0000000d040d7223 */ /* 0x001fc60000000019 */
[----:B------:R-:W-:Y:S01]  /*0600*/  LDS R25, [R11+0xd80] ;  /* 0x000d80000b197984 */ /* 0x000fe20000000800 */
[----:B-1----:R-:W-:-:S03]  /*0610*/  FFMA R23, R4, R23, R28 ;  /* 0x0000001704177223 */ /* 0x002fc6000000001c */
[----:B------:R-:W0:Y:S01]  /*0620*/  LDS R4, [R11+0xb80] ;  /* 0x000b80000b047984 */ /* 0x000e220000000800 */
[-C--:B--2---:R-:W-:Y:S01]  /*0630*/  FFMA R23, R14, R5.reuse, R23 ;  /* 0x000000050e177223 */ /* 0x084fe20000000017 */
[----:B---3--:R-:W-:Y:S02]  /*0640*/  FFMA R28, R12, R5, R13 ;  /* 0x000000050c1c7223 */ /* 0x008fe4000000000d */
[----:B------:R-:W-:Y:S01]  /*0650*/  LDS.128 R12, [R18+0x30] ;  /* 0x00003000120c7984 */ /* 0x000fe20000000c00 */
[----:B----4-:R-:W-:-:S03]  /*0660*/  FFMA R21, R21, R6, R23 ;  /* 0x0000000615157223 */ /* 0x010fc60000000017 */
[----:B------:R-:W1:Y:S01]  /*0670*/  LDS R23, [R11+0xc80] ;  /* 0x000c80000b177984 */ /* 0x000e620000000800 */
[----:B-----5:R-:W-:-:S03]  /*0680*/  FFMA R17, R17, R6, R28 ;  /* 0x0000000611117223 */ /* 0x020fc6000000001c */
[----:B------:R-:W2:Y:S01]  /*0690*/  LDS R5, [R11+0xc00] ;  /* 0x000c00000b057984 */ /* 0x000ea20000000800 */
[----:B------:R-:W-:-:S03]  /*06a0*/  FFMA R27, R26, R7, R17 ;  /* 0x000000071a1b7223 */ /* 0x000fc60000000011 */
[----:B------:R-:W3:Y:S04]  /*06b0*/  LDS R6, [R11+0xd00] ;  /* 0x000d00000b067984 */ /* 0x000ee80000000800 */
[----:B------:R-:W4:Y:S04]  /*06c0*/  LDS R17, [R11+0xe80] ;  /* 0x000e80000b117984 */ /* 0x000f280000000800 */
[----:B------:R-:W-:Y:S04]  /*06d0*/  LDS R26, [R11+0xf00] ;  /* 0x000f00000b1a7984 */ /* 0x000fe80000000800 */
[----:B------:R-:W5:Y:S01]  /*06e0*/  LDS R28, [R11+0xf80] ;  /* 0x000f80000b1c7984 */ /* 0x000f620000000800 */
[----:B0-----:R-:W-:-:S03]  /*06f0*/  FFMA R4, R4, R7, R21 ;  /* 0x0000000704047223 */ /* 0x001fc60000000015 */
[----:B------:R-:W0:Y:S01]  /*0700*/  LDS R21, [R11+0xe00] ;  /* 0x000e00000b157984 */ /* 0x000e220000000800 */
[C---:B-1----:R-:W-:Y:S01]  /*0710*/  FFMA R4, R12.reuse, R23, R4 ;  /* 0x000000170c047223 */ /* 0x042fe20000000004 */
[----:B--2---:R-:W-:-:S03]  /*0720*/  FFMA R5, R12, R5, R27 ;  /* 0x000000050c057223 */ /* 0x004fc6000000001b */
[-C--:B------:R-:W-:Y:S01]  /*0730*/  FFMA R25, R25, R13.reuse, R4 ;  /* 0x0000000d19197223 */ /* 0x080fe20000000004 */
[----:B---3--:R-:W-:Y:S02]  /*0740*/  FFMA R12, R6, R13, R5 ;  /* 0x0000000d060c7223 */ /* 0x008fe40000000005 */
[----:B------:R-:W-:Y:S01]  /*0750*/  LDS R13, [R11+0x1000] ;  /* 0x001000000b0d7984 */ /* 0x000fe20000000800 */
[----:B----4-:R-:W-:-:S03]  /*0760*/  FFMA R25, R17, R14, R25 ;  /* 0x0000000e11197223 */ /* 0x010fc60000000019 */
[----:B------:R-:W1:Y:S04]  /*0770*/  LDS.128 R4, [R18+0x40] ;  /* 0x0000400012047984 */ /* 0x000e680000000c00 */
[----:B------:R-:W2:Y:S01]  /*0780*/  LDS R17, [R11+0x1080] ;  /* 0x001080000b117984 */ /* 0x000ea20000000800 */
[----:B-----5:R-:W-:-:S03]  /*0790*/  FFMA R25, R28, R15, R25 ;  /* 0x0000000f1c197223 */ /* 0x020fc60000000019 */
[----:B------:R-:W-:Y:S01]  /*07a0*/  LDS R28, [R11+0x1300] ;  /* 0x001300000b1c7984 */ /* 0x000fe20000000800 */
[----:B0-----:R-:W-:-:S03]  /*07b0*/  FFMA R21, R21, R14, R12 ;  /* 0x0000000e15157223 */ /* 0x001fc6000000000c */
[----:B------:R-:W0:Y:S04]  /*07c0*/  LDS R14, [R11+0x1100] ;  /* 0x001100000b0e7984 */ /* 0x000e280000000800 */
[----:B------:R-:W3:Y:S01]  /*07d0*/  LDS R12, [R11+0x1180] ;  /* 0x001180000b0c7984 */ /* 0x000ee20000000800 */
[----:B------:R-:W-:-:S03]  /*07e0*/  FFMA R23, R26, R15, R21 ;  /* 0x0000000f1a177223 */ /* 0x000fc60000000015 */
[----:B------:R-:W4:Y:S04]  /*07f0*/  LDS R21, [R11+0x1200] ;  /* 0x001200000b157984 */ /* 0x000f280000000800 */
[----:B------:R-:W5:Y:S04]  /*0800*/  LDS R15, [R11+0x1280] ;  /* 0x001280000b0f7984 */ /* 0x000f680000000800 */
[----:B------:R-:W5:Y:S01]  /*0810*/  LDS R26, [R11+0x1380] ;  /* 0x001380000b1a7984 */ /* 0x000f620000000800 */
[----:B-1----:R-:W-:-:S03]  /*0820*/  FFMA R13, R4, R13, R23 ;  /* 0x0000000d040d7223 */ /* 0x002fc60000000017 */
[----:B------:R-:W-:Y:S01]  /*0830*/  LDS R23, [R11+0x1480] ;  /* 0x001480000b177984 */ /* 0x000fe20000000800 */
[----:B--2---:R-:W-:-:S03]  /*0840*/  FFMA R17, R4, R17, R25 ;  /* 0x0000001104117223 */ /* 0x004fc60000000019 */
[----:B------:R-:W-:Y:S01]  /*0850*/  LDS R4, [R11+0x1500] ;  /* 0x001500000b047984 */ /* 0x000fe20000000800 */
[-C--:B0-----:R-:W-:Y:S01]  /*0860*/  FFMA R14, R14, R5.reuse, R13 ;  /* 0x000000050e0e7223 */ /* 0x081fe2000000000d */
[----:B---3--:R-:W-:Y:S02]  /*0870*/  FFMA R12, R12, R5, R17 ;  /* 0x000000050c0c7223 */ /* 0x008fe40000000011 */
[----:B------:R-:W-:Y:S01]  /*0880*/  LDS R5, [R11+0x1400] ;  /* 0x001400000b057984 */ /* 0x000fe20000000800 */
[-C--:B----4-:R-:W-:Y:S01]  /*0890*/  FFMA R21, R21, R6.reuse, R14 ;  /* 0x0000000615157223 */ /* 0x090fe2000000000e */
[----:B-----5:R-:W-:Y:S02]  /*08a0*/  FFMA R17, R15, R6, R12 ;  /* 0x000000060f117223 */ /* 0x020fe4000000000c */
[----:B------:R-:W0:Y:S04]  /*08b0*/  LDS.128 R12, [R18+0x50] ;  /* 0x00005000120c7984 */ /* 0x000e280000000c00 */
[----:B------:R-:W1:Y:S01]  /*08c0*/  LDS R6, [R11+0x1580] ;  /* 0x001580000b067984 */ /* 0x000e620000000800 */
[----:B------:R-:W-:-:S03]  /*08d0*/  FFMA R26, R26, R7, R17 ;  /* 0x000000071a1a7223 */ /* 0x000fc60000000011 */
[----:B------:R-:W2:Y:S01]  /*08e0*/  LDS R17, [R11+0x1680] ;  /* 0x001680000b117984 */ /* 0x000ea20000000800 */
[----:B------:R-:W-:-:S03]  /*08f0*/  FFMA R25, R28, R7, R21 ;  /* 0x000000071c197223 */ /* 0x000fc60000000015 */
[----:B------:R-:W3:Y:S01]  /*0900*/  LDS R21, [R11+0x1600] ;  /* 0x001600000b157984 */ /* 0x000ee20000000800 */
[C---:B0-----:R-:W-:Y:S01]  /*0910*/  FFMA R5, R12.reuse, R5, R25 ;  /* 0x000000050c057223 */ /* 0x041fe20000000019 */
[----:B------:R-:W-:Y:S02]  /*0920*/  FFMA R23, R12, R23, R26 ;  /* 0x000000170c177223 */ /* 0x000fe4000000001a */
[----:B------:R-:W0:Y:S01]  /*0930*/  LDS R12, [R11+0x1700] ;  /* 0x001700000b0c7984 */ /* 0x000e220000000800 */
[-C--:B------:R-:W-:Y:S01]  /*0940*/  FFMA R28, R4, R13.reuse, R5 ;  /* 0x0000000d041c7223 */ /* 0x080fe20000000005 */
[----:B-1----:R-:W-:Y:S02]  /*0950*/  FFMA R23, R6, R13, R23 ;  /* 0x0000000d06177223 */ /* 0x002fe40000000017 */
[----:B------:R-:W1:Y:S04]  /*0960*/  LDS R26, [R11+0x1780] ;  /* 0x001780000b1a7984 */ /* 0x000e680000000800 */
[----:B------:R-:W-:Y:S01]  /*0970*/  LDS R13, [R11+0x1800] ;  /* 0x001800000b0d7984 */ /* 0x000fe20000000800 */
[----:B--2---:R-:W-:-:S03]  /*0980*/  FFMA R25, R17, R14, R23 ;  /* 0x0000000e11197223 */ /* 0x004fc60000000017 */
[----:B------:R-:W2:Y:S04]  /*0990*/  LDS.128 R4, [R18+0x60] ;  /* 0x0000600012047984 */ /* 0x000ea80000000c00 */
[----:B------:R-:W4:Y:S01]  /*09a0*/  LDS R23, [R11+0x1880] ;  /* 0x001880000b177984 */ /* 0x000f220000000800 */
[----:B---3--:R-:W-:-:S03]  /*09b0*/  FFMA R21, R21, R14, R28 ;  /* 0x0000000e15157223 */ /* 0x008fc6000000001c */
[----:B------:R-:W3:Y:S04]  /*09c0*/  LDS R14, [R11+0x1900] ;  /* 0x001900000b0e7984 */ /* 0x000ee80000000800 */
[----:B------:R-:W5:Y:S04]  /*09d0*/  LDS R28, [R11+0x1980] ;  /* 0x001980000b1c7984 */ /* 0x000f680000000800 */
[----:B------:R-:W5:Y:S01]  /*09e0*/  LDS R17, [R11+0x1a00] ;  /* 0x001a00000b117984 */ /* 0x000f620000000800 */
[-C--:B0-----:R-:W-:Y:S01]  /*09f0*/  FFMA R21, R12, R15.reuse, R21 ;  /* 0x0000000f0c157223 */ /* 0x081fe20000000015 */
[----:B-1----:R-:W-:-:S02]  /*0a00*/  FFMA R12, R26, R15, R25 ;  /* 0x0000000f1a0c7223 */ /* 0x002fc40000000019 */
[----:B------:R-:W0:Y:S01]  /*0a10*/  LDS R26, [R11+0x1b00] ;  /* 0x001b00000b1a7984 */ /* 0x000e220000000800 */
[----:B--2---:R-:W-:-:S03]  /*0a20*/  FFMA R13, R4, R13, R21 ;  /* 0x0000000d040d7223 */ /* 0x004fc60000000015 */
[----:B------:R-:W1:Y:S01]  /*0a30*/  LDS R21, [R11+0x1a80] ;  /* 0x001a80000b157984 */ /* 0x000e620000000800 */
[----:B----4-:R-:W-:-:S03]  /*0a40*/  FFMA R23, R4, R23, R12 ;  /* 0x0000001704177223 */ /* 0x010fc6000000000c */
[----:B------:R-:W2:Y:S01]  /*0a50*/  LDS R4, [R11+0x1b80] ;  /* 0x001b80000b047984 */ /* 0x000ea20000000800 */
[----:B---3--:R-:W-:-:S03]  /*0a60*/  FFMA R25, R14, R5, R13 ;  /* 0x000000050e197223 */ /* 0x008fc6000000000d */
[----:B------:R-:W-:Y:S01]  /*0a70*/  LDS.128 R12, [R18+0x70] ;  /* 0x00007000120c7984 */ /* 0x000fe20000000c00 */
[----:B-----5:R-:W-:-:S03]  /*0a80*/  FFMA R28, R28, R5, R23 ;  /* 0x000000051c1c7223 */ /* 0x020fc60000000017 */
[----:B------:R-:W3:Y:S01]  /*0a90*/  LDS R23, [R11+0x1c00] ;  /* 0x001c00000b177984 */ /* 0x000ee20000000800 */
[----:B------:R-:W-:-:S03]  /*0aa0*/  FFMA R17, R17, R6, R25 ;  /* 0x0000000611117223 */ /* 0x000fc60000000019 */
[----:B------:R-:W4:Y:S01]  /*0ab0*/  LDS R5, [R11+0x1c80] ;  /* 0x001c80000b057984 */ /* 0x000f220000000800 */
[----:B0-----:R-:W-:-:S03]  /*0ac0*/  FFMA R25, R26, R7, R17 ;  /* 0x000000071a197223 */ /* 0x001fc60000000011 */
[----:B------:R-:W0:Y:S04]  /*0ad0*/  LDS R26, [R11+0x1d00] ;  /* 0x001d00000b1a7984 */ /* 0x000e280000000800 */
[----:B------:R-:W5:Y:S01]  /*0ae0*/  LDS R17, [R11+0x1e00] ;  /* 0x001e00000b117984 */ /* 0x000f620000000800 */
[----:B-1----:R-:W-:-:S03]  /*0af0*/  FFMA R21, R21, R6, R28 ;  /* 0x0000000615157223 */ /* 0x002fc6000000001c */
[----:B------:R-:W1:Y:S01]  /*0b00*/  LDS R6, [R11+0x1d80] ;  /* 0x001d80000b067984 */ /* 0x000e620000000800 */
[----:B--2---:R-:W-:-:S03]  /*0b10*/  FFMA R21, R4, R7, R21 ;  /* 0x0000000704157223 */ /* 0x004fc60000000015 */
[----:B------:R-:W2:Y:S04]  /*0b20*/  LDS R7, [R11+0x1e80] ;  /* 0x001e80000b077984 */ /* 0x000ea80000000800 */
[----:B------:R-:W2:Y:S04]  /*0b30*/  LDS R28, [R11+0x1f00] ;  /* 0x001f00000b1c7984 */ /* 0x000ea80000000800 */
[----:B------:R-:W2:Y:S01]  /*0b40*/  LDS R4, [R11+0x1f80] ;  /* 0x001f80000b047984 */ /* 0x000ea20000000800 */
[----:B------:R-:W-:-:S04]  /*0b50*/  UIADD3 UR4, UPT, UPT, UR7, 0x1f, URZ ;  /* 0x0000001f07047890 */ /* 0x000fc8000fffe0ff */
[----:B------:R-:W-:Y:S01]  /*0b60*/  USHF.R.U32.HI UR4, URZ, 0x5, UR4 ;  /* 0x00000005ff047899 */ /* 0x000fe20008011604 */
[----:B---3--:R-:W-:-:S03]  /*0b70*/  FFMA R23, R12, R23, R25 ;  /* 0x000000170c177223 */ /* 0x008fc60000000019 */
[----:B------:R-:W-:Y:S01]  /*0b80*/  UIADD3 UR4, UPT, UPT, -UR4, 0x1, URZ ;  /* 0x0000000104047890 */ /* 0x000fe2000fffe1ff */
[----:B----4-:R-:W-:-:S03]  /*0b90*/  FFMA R5, R12, R5, R21 ;  /* 0x000000050c057223 */ /* 0x010fc60000000015 */
[----:B------:R-:W-:Y:S01]  /*0ba0*/  UISETP.NE.AND UP0, UPT, UR4, URZ, UPT ;  /* 0x000000ff0400728c */ /* 0x000fe2000bf05270 */
[----:B0-----:R-:W-:-:S04]  /*0bb0*/  FFMA R26, R26, R13, R23 ;  /* 0x0000000d1a1a7223 */ /* 0x001fc80000000017 */
[----:B-----5:R-:W-:Y:S01]  /*0bc0*/  FFMA R17, R17, R14, R26 ;  /* 0x0000000e11117223 */ /* 0x020fe2000000001a */
[----:B-1----:R-:W-:-:S04]  /*0bd0*/  FFMA R6, R6, R13, R5 ;  /* 0x0000000d06067223 */ /* 0x002fc80000000005 */
[----:B--2---:R-:W-:Y:S01]  /*0be0*/  FFMA R7, R7, R14, R6 ;  /* 0x0000000e07077223 */ /* 0x004fe20000000006 */
[C---:B------:R-:W-:Y:S02]  /*0bf0*/  LEA R21, R9.reuse, R24, 0x5 ;  /* 0x0000001809157211 */ /* 0x040fe400078e28ff */
[----:B------:R-:W-:Y:S01]  /*0c00*/  LEA R22, R9, R22, 0x5 ;  /* 0x0000001609167211 */ /* 0x000fe200078e28ff */
[-C--:B------:R-:W-:Y:S01]  /*0c10*/  FFMA R23, R28, R15.reuse, R17 ;  /* 0x0000000f1c177223 */ /* 0x080fe20000000011 */
[----:B------:R-:W-:Y:S01]  /*0c20*/  FFMA R25, R4, R15, R7 ;  /* 0x0000000f04197223 */ /* 0x000fe20000000007 */
[----:B------:R-:W-:Y:S06]  /*0c30*/  BAR.SYNC.DEFER_BLOCKING 0x0 ;  /* 0x0000000000007b1d */ /* 0x000fec0000010000 */
[----:B------:R-:W-:Y:S05]  /*0c40*/  BRA.U !UP0, `(.L_x_0) ;  /* 0x0000000908c47547 */ /* 0x000fea000b800000 */
[----:B------:R-:W0:Y:S01]  /*0c50*/  LDC R9, c[0x0][0x39c] ;  /* 0x0000e700ff097b82 */ /* 0x000e220000000800 */
[----:B------:R-:W-:Y:S01]  /*0c60*/  IADD3 R20, PT, PT, R20, 0x20, RZ ;  /* 0x0000002014147810 */ /* 0x000fe20007ffe0ff */
[----:B------:R-:W1:Y:S01]  /*0c70*/  LDCU UR5, c[0x0][0x3a0] ;  /* 0x00007400ff0577ac */ /* 0x000e620008000800 */
[----:B------:R-:W-:Y:S02]  /*0c80*/  IADD3 R19, PT, PT, R19, 0x20, RZ ;  /* 0x0000002013137810 */ /* 0x000fe40007ffe0ff */
[----:B------:R-:W-:Y:S01]  /*0c90*/  IADD3 R17, PT, PT, R3, 0x20, RZ ;  /* 0x0000002003117810 */ /* 0x000fe20007ffe0ff */
[----:B------:R-:W2:Y:S06]  /*0ca0*/  LDCU UR6, c[0x0][0x398] ;  /* 0x00007300ff0677ac */ /* 0x000eac0008000800 */
.L_x_1:
[----:B------:R-:W-:Y:S02]  /*0cb0*/  IADD3 R4, PT, PT, R2, 0x20, RZ ;  /* 0x0000002002047810 */ /* 0x000fe40007ffe0ff */
[----:B-1----:R-:W-:Y:S02]  /*0cc0*/  ISETP.GE.AND P1, PT, R17, UR5, PT ;  /* 0x0000000511007c0c */ /* 0x002fe4000bf26270 */
[-C--:B0-----:R-:W-:Y:S02]  /*0cd0*/  ISETP.GE.AND P0, PT, R4, R9.reuse, PT ;  /* 0x000000090400720c */ /* 0x081fe40003f06270 */
[----:B------:R-:W-:Y:S02]  /*0ce0*/  ISETP.GE.AND P2, PT, R2, R9, PT ;  /* 0x000000090200720c */ /* 0x000fe40003f46270 */
[----:B------:R-:W-:Y:S02]  /*0cf0*/  ISETP.LT.AND P0, PT, R20, UR5, !P0 ;  /* 0x0000000514007c0c */ /* 0x000fe4000c701270 */
[----:B--2---:R-:W-:-:S02]  /*0d00*/  ISETP.GE.OR P1, PT, R10, UR6, P1 ;  /* 0x000000060a007c0c */ /* 0x004fc40008f26670 */
[----:B------:R-:W-:Y:S02]  /*0d10*/  ISETP.GE.OR P2, PT, R20, UR5, P2 ;  /* 0x0000000514007c0c */ /* 0x000fe40009746670 */
[----:B------:R-:W-:-:S07]  /*0d20*/  MOV R29, RZ ;  /* 0x000000ff001d7202 */ /* 0x000fce0000000f00 */
[----:B------:R-:W0:Y:S01]  /*0d30*/  @P0 LDC.64 R4, c[0x0][0x390] ;  /* 0x0000e400ff040b82 */ /* 0x000e220000000a00 */
[----:B------:R-:W-:-:S04]  /*0d40*/  @P0 IADD3 R14, P3, PT, R2, R21, RZ ;  /* 0x00000015020e0210 */ /* 0x000fc80007f7e0ff */
[----:B------:R-:W-:-:S03]  /*0d50*/  @P0 LEA.HI.X.SX32 R15, R21, RZ, 0x1, P3 ;  /* 0x000000ff150f0211 */ /* 0x000fc600018f0eff */
[----:B------:R-:W1:Y:S08]  /*0d60*/  @!P1 LDC.64 R12, c[0x0][0x388] ;  /* 0x0000e200ff0c9b82 */ /* 0x000e700000000a00 */
[----:B------:R-:W2:Y:S01]  /*0d70*/  @!P2 LDC.64 R6, c[0x0][0x390] ;  /* 0x0000e400ff06ab82 */ /* 0x000ea20000000a00 */
[----:B0-----:R-:W-:-:S04]  /*0d80*/  @P0 LEA R4, P3, R14, R4, 0x2 ;  /* 0x000000040e040211 */ /* 0x001fc800078610ff */
[----:B------:R-:W-:Y:S01]  /*0d90*/  @P0 LEA.HI.X R5, R14, R5, R15, 0x2, P3 ;  /* 0x000000050e050211 */ /* 0x000fe200018f140f */
[----:B------:R-:W-:Y:S02]  /*0da0*/  HFMA2 R15, -RZ, RZ, 0, 0 ;  /* 0x00000000ff0f7431 */ /* 0x000fe400000001ff */
[----:B-1----:R-:W-:Y:S02]  /*0db0*/  @!P1 IMAD.WIDE.U32 R26, R19, 0x4, R12 ;  /* 0x00000004131a9825 */ /* 0x002fe400078e000c */
[----:B------:R-:W3:Y:S04]  /*0dc0*/  @P0 LDG.E R4, desc[UR8][R4.64+0x80] ;  /* 0x0000800804040981 */ /* 0x000ee8000c1e1900 */
[----:B------:R-:W4:Y:S01]  /*0dd0*/  @!P1 LDG.E R15, desc[UR8][R26.64] ;  /* 0x000000081a0f9981 */ /* 0x000f22000c1e1900 */
[----:B--2---:R-:W-:-:S05]  /*0de0*/  @!P2 IMAD.WIDE R6, R22, 0x4, R6 ;  /* 0x000000041606a825 */ /* 0x004fca00078e0206 */
[----:B------:R-:W2:Y:S04]  /*0df0*/  @!P2 LDG.E R29, desc[UR8][R6.64] ;  /* 0x00000008061da981 */ /* 0x000ea8000c1e1900 */
        /* <DEDUP_REMOVED lines=11> */
[----:B------:R-:W5:Y:S01]  /*0eb0*/  LDS R27, [R11+0x280] ;  /* 0x000280000b1b7984 */ /* 0x000f620000000800 */
[----:B0-----:R-:W-:-:S03]  /*0ec0*/  FFMA R24, R12, R24, R23 ;  /* 0x000000180c187223 */ /* 0x001fc60000000017 */
[----:B------:R-:W-:Y:S01]  /*0ed0*/  LDS R23, [R11+0x480] ;  /* 0x000480000b177984 */ /* 0x000fe20000000800 */
[----:B-1----:R-:W-:-:S03]  /*0ee0*/  FFMA R25, R12, R28, R25 ;  /* 0x0000001c0c197223 */ /* 0x002fc60000000019 */
[----:B------:R-:W0:Y:S01]  /*0ef0*/  LDS R12, [R11+0x300] ;  /* 0x000300000b0c7984 */ /* 0x000e220000000800 */
[----:B--2---:R-:W-:-:S03]  /*0f00*/  FFMA R4, R29, R13, R24 ;  /* 0x0000000d1d047223 */ /* 0x004fc60000000018 */
[----:B------:R-:W1:Y:S01]  /*0f10*/  LDS R24, [R11+0x380] ;  /* 0x000380000b187984 */ /* 0x000e620000000800 */
[----:B---3--:R-:W-:-:S03]  /*0f20*/  FFMA R26, R6, R13, R25 ;  /* 0x0000000d061a7223 */ /* 0x008fc60000000019 */
[----:B------:R-:W-:Y:S01]  /*0f30*/  LDS R13, [R11+0x400] ;  /* 0x000400000b0d7984 */ /* 0x000fe20000000800 */
[----:B----4-:R-:W-:-:S03]  /*0f40*/  FFMA R25, R5, R14, R4 ;  /* 0x0000000e05197223 */ /* 0x010fc60000000004 */
[----:B------:R-:W2:Y:S01]  /*0f50*/  LDS.128 R4, [R18+0x10] ;  /* 0x0000100012047984 */ /* 0x000ea20000000c00 */
[----:B-----5:R-:W-:-:S03]  /*0f60*/  FFMA R27, R27, R14, R26 ;  /* 0x0000000e1b1b7223 */ /* 0x020fc6000000001a */
[----:B------:R-:W3:Y:S01]  /*0f70*/  LDS R14, [R11+0x580] ;  /* 0x000580000b0e7984 */ /* 0x000ee20000000800 */
[----:B0-----:R-:W-:-:S03]  /*0f80*/  FFMA R25, R12, R15, R25 ;  /* 0x0000000f0c197223 */ /* 0x001fc60000000019 */
[----:B------:R-:W0:Y:S01]  /*0f90*/  LDS R12, [R11+0x500] ;  /* 0x000500000b0c7984 */ /* 0x000e220000000800 */
[----:B-1----:R-:W-:-:S03]  /*0fa0*/  FFMA R24, R24, R15, R27 ;  /* 0x0000000f18187223 */ /* 0x002fc6000000001b */
[----:B------:R-:W1:Y:S01]  /*0fb0*/  LDS R15, [R11+0x600] ;  /* 0x000600000b0f7984 */ /* 0x000e620000000800 */
[----:B--2---:R-:W-:-:S03]  /*0fc0*/  FFMA R25, R4, R13, R25 ;  /* 0x0000000d04197223 */ /* 0x004fc60000000019 */
[----:B------:R-:W2:Y:S01]  /*0fd0*/  LDS R13, [R11+0x680] ;  /* 0x000680000b0d7984 */ /* 0x000ea20000000800 */
[----:B------:R-:W-:-:S03]  /*0fe0*/  FFMA R23, R4, R23, R24 ;  /* 0x0000001704177223 */ /* 0x000fc60000000018 */
[----:B------:R-:W4:Y:S04]  /*0ff0*/  LDS R24, [R11+0x700] ;  /* 0x000700000b187984 */ /* 0x000f280000000800 */
[----:B------:R-:W5:Y:S01]  /*1000*/  LDS R4, [R11+0x780] ;  /* 0x000780000b047984 */ /* 0x000f620000000800 */
[-C--:B---3--:R-:W-:Y:S01]  /*1010*/  FFMA R14, R14, R5.reuse, R23 ;  /* 0x000000050e0e7223 */ /* 0x088fe20000000017 */
[----:B0-----:R-:W-:Y:S02]  /*1020*/  FFMA R12, R12, R5, R25 ;  /* 0x000000050c0c7223 */ /* 0x001fe40000000019 */
[----:B------:R-:W-:Y:S02]  /*1030*/  LDS R5, [R11+0x800] ;  /* 0x000800000b057984 */ /* 0x000fe40000000800 */
[----:B-1----:R-:W-:-:S02]  /*1040*/  FFMA R23, R15, R6, R12 ;  /* 0x000000060f177223 */ /* 0x002fc4000000000c */
[----:B------:R-:W-:Y:S01]  /*1050*/  LDS R25, [R11+0x880] ;  /* 0x000880000b197984 */ /* 0x000fe20000000800 */
[----:B--2---:R-:W-:-:S03]  /*1060*/  FFMA R27, R13, R6, R14 ;  /* 0x000000060d1b7223 */ /* 0x004fc6000000000e */
[----:B------:R-:W0:Y:S01]  /*1070*/  LDS.128 R12, [R18+0x20] ;  /* 0x00002000120c7984 */ /* 0x000e220000000c00 */
[----:B----4-:R-:W-:-:S03]  /*1080*/  FFMA R29, R24, R7, R23 ;  /* 0x00000007181d7223 */ /* 0x010fc60000000017 */
[----:B------:R-:W1:Y:S01]  /*1090*/  LDS R6, [R11+0x900] ;  /* 0x000900000b067984 */ /* 0x000e620000000800 */
[----:B-----5:R-:W-:-:S03]  /*10a0*/  FFMA R24, R4, R7, R27 ;  /* 0x0000000704187223 */ /* 0x020fc6000000001b */
[----:B------:R-:W2:Y:S04]  /*10b0*/  LDS R4, [R11+0x980] ;  /* 0x000980000b047984 */ /* 0x000ea80000000800 */
[----:B------:R-:W3:Y:S04]  /*10c0*/  LDS R7, [R11+0xa00] ;  /* 0x000a00000b077984 */ /* 0x000ee80000000800 */
[----:B------:R-:W4:Y:S01]  /*10d0*/  LDS R23, [R11+0xa80] ;  /* 0x000a80000b177984 */ /* 0x000f220000000800 */
[C---:B0-----:R-:W-:Y:S01]  /*10e0*/  FFMA R5, R12.reuse, R5, R29 ;  /* 0x000000050c057223 */ /* 0x041fe2000000001d */
[----:B------:R-:W-:-:S02]  /*10f0*/  FFMA R25, R12, R25, R24 ;  /* 0x000000190c197223 */ /* 0x000fc40000000018 */
[----:B------:R-:W0:Y:S01]  /*1100*/  LDS R12, [R11+0xb00] ;  /* 0x000b00000b0c7984 */ /* 0x000e220000000800 */
[----:B-1----:R-:W-:-:S03]  /*1110*/  FFMA R6, R6, R13, R5 ;  /* 0x0000000d06067223 */ /* 0x002fc60000000005 */
[----:B------:R-:W1:Y:S01]  /*1120*/  LDS R24, [R11+0xb80] ;  /* 0x000b80000b187984 */ /* 0x000e620000000800 */
[----:B--2---:R-:W-:-:S03]  /*1130*/  FFMA R26, R4, R13, R25 ;  /* 0x0000000d041a7223 */ /* 0x004fc60000000019 */
[----:B------:R-:W-:Y:S01]  /*1140*/  LDS R13, [R11+0xc00] ;  /* 0x000c00000b0d7984 */ /* 0x000fe20000000800 */
[----:B---3--:R-:W-:-:S03]  /*1150*/  FFMA R25, R7, R14, R6 ;  /* 0x0000000e07197223 */ /* 0x008fc60000000006 */
[----:B------:R-:W2:Y:S01]  /*1160*/  LDS.128 R4, [R18+0x30] ;  /* 0x0000300012047984 */ /* 0x000ea20000000c00 */
[----:B----4-:R-:W-:-:S03]  /*1170*/  FFMA R27, R23, R14, R26 ;  /* 0x0000000e171b7223 */ /* 0x010fc6000000001a */
[----:B------:R-:W3:Y:S04]  /*1180*/  LDS R23, [R11+0xc80] ;  /* 0x000c80000b177984 */ /* 0x000ee80000000800 */
[----:B------:R-:W4:Y:S01]  /*1190*/  LDS R14, [R11+0xd80] ;  /* 0x000d80000b0e7984 */ /* 0x000f220000000800 */
[----:B0-----:R-:W-:-:S03]  /*11a0*/  FFMA R25, R12, R15, R25 ;  /* 0x0000000f0c197223 */ /* 0x001fc60000000019 */
[----:B------:R-:W0:Y:S01]  /*11b0*/  LDS R12, [R11+0xd00] ;  /* 0x000d00000b0c7984 */ /* 0x000e220000000800 */
[----:B-1----:R-:W-:-:S03]  /*11c0*/  FFMA R24, R24, R15, R27 ;  /* 0x0000000f18187223 */ /* 0x002fc6000000001b */
[----:B------:R-:W1:Y:S01]  /*11d0*/  LDS R15, [R11+0xe00] ;  /* 0x000e00000b0f7984 */ /* 0x000e620000000800 */
[----:B--2---:R-:W-:-:S03]  /*11e0*/  FFMA R25, R4, R13, R25 ;  /* 0x0000000d04197223 */ /* 0x004fc60000000019 */
[----:B------:R-:W2:Y:S01]  /*11f0*/  LDS R13, [R11+0xe80] ;  /* 0x000e80000b0d7984 */ /* 0x000ea20000000800 */
[----:B---3--:R-:W-:-:S03]  /*1200*/  FFMA R23, R4, R23, R24 ;  /* 0x0000001704177223 */ /* 0x008fc60000000018 */
[----:B------:R-:W3:Y:S04]  /*1210*/  LDS R24, [R11+0xf00] ;  /* 0x000f00000b187984 */ /* 0x000ee80000000800 */
[----:B------:R-:W5:Y:S01]  /*1220*/  LDS R4, [R11+0xf80] ;  /* 0x000f80000b047984 */ /* 0x000f620000000800 */
[-C--:B----4-:R-:W-:Y:S01]  /*1230*/  FFMA R14, R14, R5.reuse, R23 ;  /* 0x000000050e0e7223 */ /* 0x090fe20000000017 */
[----:B0-----:R-:W-:Y:S02]  /*1240*/  FFMA R12, R12, R5, R25 ;  /* 0x000000050c0c7223 */ /* 0x001fe40000000019 */
[----:B------:R-:W-:Y:S02]  /*1250*/  LDS R5, [R11+0x1000] ;  /* 0x001000000b057984 */ /* 0x000fe40000000800 */
[----:B-1----:R-:W-:-:S02]  /*1260*/  FFMA R23, R15, R6, R12 ;  /* 0x000000060f177223 */ /* 0x002fc4000000000c */
[----:B------:R-:W-:Y:S01]  /*1270*/  LDS R25, [R11+0x1080] ;  /* 0x001080000b197984 */ /* 0x000fe20000000800 */
[----:B--2---:R-:W-:-:S03]  /*1280*/  FFMA R27, R13, R6, R14 ;  /* 0x000000060d1b7223 */ /* 0x004fc6000000000e */
[----:B------:R-:W0:Y:S01]  /*1290*/  LDS.128 R12, [R18+0x40] ;  /* 0x00004000120c7984 */ /* 0x000e220000000c00 */
[----:B---3--:R-:W-:-:S03]  /*12a0*/  FFMA R29, R24, R7, R23 ;  /* 0x00000007181d7223 */ /* 0x008fc60000000017 */
        /* <DEDUP_REMOVED lines=16> */
[----:B------:R-:W4:Y:S04]  /*13b0*/  LDS R14, [R11+0x1580] ;  /* 0x001580000b0e7984 */ /* 0x000f280000000800 */
[----:B------:R-:W-:Y:S01]  /*13c0*/  LDS R26, [R11+0x1c00] ;  /* 0x001c00000b1a7984 */ /* 0x000fe20000000800 */
        /* <DEDUP_REMOVED lines=9> */
[----:B----4-:R-:W-:-:S03]  /*1460*/  FFMA R14, R14, R5, R23 ;  /* 0x000000050e0e7223 */ /* 0x010fc60000000017 */
[----:B------:R-:W-:Y:S01]  /*1470*/  LDS R23, [R11+0x1800] ;  /* 0x001800000b177984 */ /* 0x000fe20000000800 */
[----:B0-----:R-:W-:-:S03]  /*1480*/  FFMA R12, R12, R5, R25 ;  /* 0x000000050c0c7223 */ /* 0x001fc60000000019 */
[----:B------:R-:W-:Y:S01]  /*1490*/  LDS R5, [R11+0x1880] ;  /* 0x001880000b057984 */ /* 0x000fe20000000800 */
[-C--:B-1----:R-:W-:Y:S01]  /*14a0*/  FFMA R25, R15, R6.reuse, R12 ;  /* 0x000000060f197223 */ /* 0x082fe2000000000c */
[----:B--2---:R-:W-:Y:S02]  /*14b0*/  FFMA R27, R13, R6, R14 ;  /* 0x000000060d1b7223 */ /* 0x004fe4000000000e */
[----:B------:R-:W0:Y:S02]  /*14c0*/  LDS.128 R12, [R18+0x60] ;  /* 0x00006000120c7984 */ /* 0x000e240000000c00 */
[-C--:B---3--:R-:W-:Y:S02]  /*14d0*/  FFMA R24, R24, R7.reuse, R27 ;  /* 0x0000000718187223 */ /* 0x088fe4000000001b */
[----:B------:R-:W1:Y:S04]  /*14e0*/  LDS R27, [R11+0x1900] ;  /* 0x001900000b1b7984 */ /* 0x000e680000000800 */
[----:B------:R-:W2:Y:S01]  /*14f0*/  LDS R6, [R11+0x1980] ;  /* 0x001980000b067984 */ /* 0x000ea20000000800 */
[----:B-----5:R-:W-:-:S03]  /*1500*/  FFMA R29, R4, R7, R25 ;  /* 0x00000007041d7223 */ /* 0x020fc60000000019 */
[----:B------:R-:W3:Y:S04]  /*1510*/  LDS R7, [R11+0x1a00] ;  /* 0x001a00000b077984 */ /* 0x000ee80000000800 */
[----:B------:R-:W4:Y:S01]  /*1520*/  LDS R25, [R11+0x1a80] ;  /* 0x001a80000b197984 */ /* 0x000f220000000800 */
[C---:B0-----:R-:W-:Y:S01]  /*1530*/  FFMA R24, R12.reuse, R5, R24 ;  /* 0x000000050c187223 */ /* 0x041fe20000000018 */
[----:B------:R-:W-:Y:S02]  /*1540*/  FFMA R4, R12, R23, R29 ;  /* 0x000000170c047223 */ /* 0x000fe4000000001d */
[----:B------:R-:W-:Y:S02]  /*1550*/  LDS R12, [R11+0x1b80] ;  /* 0x001b80000b0c7984 */ /* 0x000fe40000000800 */
[----:B-1----:R-:W-:-:S02]  /*1560*/  FFMA R4, R27, R13, R4 ;  /* 0x0000000d1b047223 */ /* 0x002fc40000000004 */
[----:B------:R-:W-:Y:S01]  /*1570*/  LDS R27, [R11+0x1f00] ;  /* 0x001f00000b1b7984 */ /* 0x000fe20000000800 */
[----:B--2---:R-:W-:-:S03]  /*1580*/  FFMA R6, R6, R13, R24 ;  /* 0x0000000d06067223 */ /* 0x004fc60000000018 */
[----:B------:R-:W0:Y:S01]  /*1590*/  LDS R24, [R11+0x1b00] ;  /* 0x001b00000b187984 */ /* 0x000e220000000800 */
[----:B---3--:R-:W-:-:S03]  /*15a0*/  FFMA R23, R7, R14, R4 ;  /* 0x0000000e07177223 */ /* 0x008fc60000000004 */
[----:B------:R-:W-:Y:S01]  /*15b0*/  LDS R13, [R11+0x1c80] ;  /* 0x001c80000b0d7984 */ /* 0x000fe20000000800 */
[----:B----4-:R-:W-:-:S03]  /*15c0*/  FFMA R25, R25, R14, R6 ;  /* 0x0000000e19197223 */ /* 0x010fc60000000006 */
[----:B------:R-:W1:Y:S04]  /*15d0*/  LDS.128 R4, [R18+0x70] ;  /* 0x0000700012047984 */ /* 0x000e680000000c00 */
[----:B------:R-:W2:Y:S01]  /*15e0*/  LDS R14, [R11+0x1d00] ;  /* 0x001d00000b0e7984 */ /* 0x000ea20000000800 */
[-C--:B0-----:R-:W-:Y:S01]  /*15f0*/  FFMA R23, R24, R15.reuse, R23 ;  /* 0x0000000f18177223 */ /* 0x081fe20000000017 */
[----:B------:R-:W-:Y:S02]  /*1600*/  FFMA R24, R12, R15, R25 ;  /* 0x0000000f0c187223 */ /* 0x000fe40000000019 */
[----:B------:R-:W0:Y:S04]  /*1610*/  LDS R12, [R11+0x1d80] ;  /* 0x001d80000b0c7984 */ /* 0x000e280000000800 */
[----:B------:R-:W3:Y:S01]  /*1620*/  LDS R15, [R11+0x1e80] ;  /* 0x001e80000b0f7984 */ /* 0x000ee20000000800 */
[----:B-1----:R-:W-:-:S03]  /*1630*/  FFMA R25, R4, R26, R23 ;  /* 0x0000001a04197223 */ /* 0x002fc60000000017 */
[----:B------:R-:W1:Y:S01]  /*1640*/  LDS R23, [R11+0x1e00] ;  /* 0x001e00000b177984 */ /* 0x000e620000000800 */
[----:B------:R-:W-:-:S03]  /*1650*/  FFMA R13, R4, R13, R24 ;  /* 0x0000000d040d7223 */ /* 0x000fc60000000018 */
[----:B------:R-:W4:Y:S01]  /*1660*/  LDS R4, [R11+0x1f80] ;  /* 0x001f80000b047984 */ /* 0x000f220000000800 */
[----:B------:R-:W-:Y:S01]  /*1670*/  UIADD3 UR4, UPT, UPT, UR4, 0x1, URZ ;  /* 0x0000000104047890 */ /* 0x000fe2000fffe0ff */
[----:B--2---:R-:W-:-:S03]  /*1680*/  FFMA R14, R14, R5, R25 ;  /* 0x000000050e0e7223 */ /* 0x004fc60000000019 */
[----:B------:R-:W-:Y:S01]  /*1690*/  UISETP.NE.AND UP0, UPT, UR4, URZ, UPT ;  /* 0x000000ff0400728c */ /* 0x000fe2000bf05270 */
[----:B------:R-:W-:Y:S02]  /*16a0*/  IADD3 R17, PT, PT, R17, 0x20, RZ ;  /* 0x0000002011117810 */ /* 0x000fe40007ffe0ff */
[----:B------:R-:W-:Y:S02]  /*16b0*/  IADD3 R20, PT, PT, R20, 0x20, RZ ;  /* 0x0000002014147810 */ /* 0x000fe40007ffe0ff */
[----:B------:R-:W-:Y:S02]  /*16c0*/  IADD3 R19, PT, PT, R19, 0x20, RZ ;  /* 0x0000002013137810 */ /* 0x000fe40007ffe0ff */
[C---:B------:R-:W-:Y:S02]  /*16d0*/  LEA R22, R9.reuse, R22, 0x5 ;  /* 0x0000001609167211 */ /* 0x040fe400078e28ff */
[----:B------:R-:W-:Y:S01]  /*16e0*/  LEA R21, R9, R21, 0x5 ;  /* 0x0000001509157211 */ /* 0x000fe200078e28ff */
[----:B0-----:R-:W-:-:S04]  /*16f0*/  FFMA R12, R12, R5, R13 ;  /* 0x000000050c0c7223 */ /* 0x001fc8000000000d */
[-C--:B---3--:R-:W-:Y:S01]  /*1700*/  FFMA R15, R15, R6.reuse, R12 ;  /* 0x000000060f0f7223 */ /* 0x088fe2000000000c */
[----:B-1----:R-:W-:-:S04]  /*1710*/  FFMA R14, R23, R6, R14 ;  /* 0x00000006170e7223 */ /* 0x002fc8000000000e */
[-C--:B------:R-:W-:Y:S01]  /*1720*/  FFMA R23, R27, R7.reuse, R14 ;  /* 0x000000071b177223 */ /* 0x080fe2000000000e */
[----:B----4-:R-:W-:Y:S01]  /*1730*/  FFMA R25, R4, R7, R15 ;  /* 0x0000000704197223 */ /* 0x010fe2000000000f */
[----:B------:R-:W-:Y:S06]  /*1740*/  BAR.SYNC.DEFER_BLOCKING 0x0 ;  /* 0x0000000000007b1d */ /* 0x000fec0000010000 */
[----:B------:R-:W-:Y:S05]  /*1750*/  BRA.U UP0, `(.L_x_1) ;  /* 0xfffffff500547547 */ /* 0x000fea000b83ffff */
.L_x_0:
[----:B------:R-:W0:Y:S01]  /*1760*/  LDCU.64 UR10, c[0x0][0x398] ;  /* 0x00007300ff0a77ac */ /* 0x000e220008000a00 */
[----:B---34-:R-:W-:-:S04]  /*1770*/  LEA R7, R0, R3, 0x6 ;  /* 0x0000000300077211 */ /* 0x018fc800078e30ff */
[C---:B------:R-:W-:Y:S02]  /*1780*/  IADD3 R4, PT, PT, R7.reuse, 0x20, RZ ;  /* 0x0000002007047810 */ /* 0x040fe40007ffe0ff */
[----:B0-----:R-:W-:Y:S01]  /*1790*/  ISETP.GE.AND P0, PT, R7, UR11, PT ;  /* 0x0000000b07007c0c */ /* 0x001fe2000bf06270 */
[----:B------:R-:W-:Y:S01]  /*17a0*/  IMAD R0, R10, UR11, RZ ;  /* 0x0000000b0a007c24 */ /* 0x000fe2000f8e02ff */
[----:B------:R-:W-:Y:S02]  /*17b0*/  ISETP.GE.AND P1, PT, R4, UR11, PT ;  /* 0x0000000b04007c0c */ /* 0x000fe4000bf26270 */
[C---:B------:R-:W-:Y:S02]  /*17c0*/  ISETP.LT.AND P0, PT, R10.reuse, UR10, !P0 ;  /* 0x0000000a0a007c0c */ /* 0x040fe4000c701270 */
[----:B------:R-:W-:-:S11]  /*17d0*/  ISETP.GE.OR P1, PT, R10, UR10, P1 ;  /* 0x0000000a0a007c0c */ /* 0x000fd60008f26670 */
[----:B------:R-:W0:Y:S01]  /*17e0*/  @P0 LDC.64 R2, c[0x0][0x380] ;  /* 0x0000e000ff020b82 */ /* 0x000e220000000a00 */
[----:B------:R-:W-:-:S05]  /*17f0*/  @P0 IADD3 R5, PT, PT, R7, R0, RZ ;  /* 0x0000000007050210 */ /* 0x000fca0007ffe0ff */
[----:B0-----:R-:W-:-:S05]  /*1800*/  @P0 IMAD.WIDE.U32 R2, R5, 0x4, R2 ;  /* 0x0000000405020825 */ /* 0x001fca00078e0002 */
[----:B------:R0:W-:Y:S01]  /*1810*/  @P0 STG.E desc[UR8][R2.64], R23 ;  /* 0x0000001702000986 */ /* 0x0001e2000c101908 */
[----:B------:R-:W-:Y:S05]  /*1820*/  @P1 EXIT ;  /* 0x000000000000194d */ /* 0x000fea0003800000 */
[----:B------:R-:W1:Y:S01]  /*1830*/  LDCU.64 UR4, c[0x0][0x380] ;  /* 0x00007000ff0477ac */ /* 0x000e620008000a00 */
[----:B------:R-:W-:-:S04]  /*1840*/  IADD3 R0, P0, PT, R7, R0, RZ ;  /* 0x0000000007007210 */ /* 0x000fc80007f1e0ff */
[----:B0-----:R-:W-:Y:S02]  /*1850*/  IADD3.X R3, PT, PT, RZ, RZ, RZ, P0, !PT ;  /* 0x000000ffff037210 */ /* 0x001fe400007fe4ff */
[----:B-1----:R-:W-:-:S04]  /*1860*/  LEA R2, P0, R0, UR4, 0x2 ;  /* 0x0000000400027c11 */ /* 0x002fc8000f8010ff */
[----:B------:R-:W-:-:S05]  /*1870*/  LEA.HI.X R3, R0, UR5, R3, 0x2, P0 ;  /* 0x0000000500037c11 */ /* 0x000fca00080f1403 */
[----:B------:R-:W-:Y:S01]  /*1880*/  STG.E desc[UR8][R2.64+0x80], R25 ;  /* 0x0000801902007986 */ /* 0x000fe2000c101908 */
[----:B------:R-:W-:Y:S05]  /*1890*/  EXIT ;  /* 0x000000000000794d */ /* 0x000fea0003800000 */
.L_x_2:
[----:B------:R-:W-:-:S00]  /*18a0*/  BRA `(.L_x_2) ;  /* 0xfffffffc00fc7947 */ /* 0x000fc0000383ffff */
[----:B------:R-:W-:-:S00]  /*18b0*/  NOP ;  /* 0x0000000000007918 */ /* 0x000fc00000000000 */
        /* <DEDUP_REMOVED lines=12> */
.L_x_18:


//--------------------- .text._Z17matmul_vectorizedILi32EEvPfPKfS2_iii --------------------------
	.section	.text._Z17matmul_vectorizedILi32EEvPfPKfS2_iii,"ax",@progbits
	.align	128
        .global         _Z17matmul_vectorizedILi32EEvPfPKfS2_iii
        .type           _Z17matmul_vectorizedILi32EEvPfPKfS2_iii,@function
        .size           _Z17matmul_vectorizedILi32EEvPfPKfS2_iii,(.L_x_19 - _Z17matmul_vectorizedILi32EEvPfPKfS2_iii)
        .other          _Z17matmul_vectorizedILi32EEvPfPKfS2_iii,@"STO_CUDA_ENTRY STV_DEFAULT"
_Z17matmul_vectorizedILi32EEvPfPKfS2_iii:
.text._Z17matmul_vectorizedILi32EEvPfPKfS2_iii:
[----:B------:R-:W-:Y:S01]  /*0000*/  LDC R1, c[0x0][0x37c] ;  /* 0x0000df00ff017b82 */ /* 0x000fe20000000800 */
[----:B------:R-:W0:Y:S01]  /*0010*/  S2R R0, SR_CTAID.Y ;  /* 0x0000000000007919 */ /* 0x000e220000002600 */
[----:B------:R-:W1:Y:S01]  /*0020*/  LDCU UR5, c[0x0][0x3a0] ;  /* 0x00007400ff0577ac */ /* 0x000e620008000800 */
[----:B------:R-:W-:Y:S01]  /*0030*/  HFMA2 R17, -RZ, RZ, 0, 0 ;  /* 0x00000000ff117431 */ /* 0x000fe200000001ff */
[----:B------:R-:W0:Y:S01]  /*0040*/  S2R R15, SR_TID.Y ;  /* 0x00000000000f7919 */ /* 0x000e220000002200 */
[----:B------:R-:W2:Y:S01]  /*0050*/  LDCU.64 UR6, c[0x0][0x358] ;  /* 0x00006b00ff0677ac */ /* 0x000ea20008000a00 */
[----:B------:R-:W3:Y:S01]  /*0060*/  S2R R7, SR_CTAID.X ;  /* 0x0000000000077919 */ /* 0x000ee20000002500 */
[----:B------:R-:W3:Y:S01]  /*0070*/  S2R R16, SR_TID.X ;  /* 0x0000000000107919 */ /* 0x000ee20000002100 */
[----:B-1----:R-:W-:Y:S01]  /*0080*/  UISETP.GE.AND UP0, UPT, UR5, 0x1, UPT ;  /* 0x000000010500788c */ /* 0x002fe2000bf06270 */
[----:B0-----:R-:W-:Y:S02]  /*0090*/  LEA R0, R0, R15, 0x5 ;  /* 0x0000000f00007211 */ /* 0x001fe400078e28ff */
[----:B---3--:R-:W-:-:S06]  /*00a0*/  LEA R11, R7, R16, 0x5 ;  /* 0x00000010070b7211 */ /* 0x008fcc00078e28ff */
[----:B--2---:R-:W-:Y:S05]  /*00b0*/  BRA.U !UP0, `(.L_x_3) ;  /* 0x0000000908747547 */ /* 0x004fea000b800000 */
[----:B------:R-:W0:Y:S01]  /*00c0*/  S2R R6, SR_CgaCtaId ;  /* 0x0000000000067919 */ /* 0x000e220000008800 */
[----:B------:R-:W1:Y:S01]  /*00d0*/  LDCU UR8, c[0x0][0x39c] ;  /* 0x00007380ff0877ac */ /* 0x000e620008000800 */
[----:B------:R-:W2:Y:S01]  /*00e0*/  LDC R10, c[0x0][0x39c] ;  /* 0x0000e700ff0a7b82 */ /* 0x000ea20000000800 */
[----:B------:R-:W-:Y:S01]  /*00f0*/  MOV R4, 0x400 ;  /* 0x0000040000047802 */ /* 0x000fe20000000f00 */
[--C-:B------:R-:W-:Y:S01]  /*0100*/  IMAD R9, R0, UR5, R16.reuse ;  /* 0x0000000500097c24 */ /* 0x100fe2000f8e0210 */
[----:B------:R-:W-:Y:S01]  /*0110*/  UIADD3 UR4, UPT, UPT, UR5, 0x1f, URZ ;  /* 0x0000001f05047890 */ /* 0x000fe2000fffe0ff */
[----:B------:R-:W-:Y:S01]  /*0120*/  LOP3.LUT P1, RZ, R16, 0x3, RZ, 0xc0, !PT ;  /* 0x0000000310ff7812 */ /* 0x000fe2000782c0ff */
[----:B------:R-:W3:Y:S01]  /*0130*/  LDCU UR10, c[0x0][0x3a0] ;  /* 0x00007400ff0a77ac */ /* 0x000ee20008000800 */
[----:B------:R-:W-:Y:S02]  /*0140*/  IADD3 R5, PT, PT, R4, 0x1080, RZ ;  /* 0x0000108004057810 */ /* 0x000fe40007ffe0ff */
[----:B------:R-:W4:Y:S01]  /*0150*/  LDC.64 R2, c[0x0][0x388] ;  /* 0x0000e200ff027b82 */ /* 0x000f220000000a00 */
[----:B------:R-:W-:Y:S01]  /*0160*/  USHF.R.U32.HI UR4, URZ, 0x5, UR4 ;  /* 0x00000005ff047899 */ /* 0x000fe20008011604 */
[----:B------:R-:W-:Y:S01]  /*0170*/  IADD3 R25, PT, PT, R16, 0x3, RZ ;  /* 0x0000000310197810 */ /* 0x000fe20007ffe0ff */
[----:B------:R-:W0:Y:S01]  /*0180*/  LDCU UR9, c[0x0][0x398] ;  /* 0x00007300ff0977ac */ /* 0x000e220008000800 */
[----:B------:R-:W-:Y:S01]  /*0190*/  MOV R17, RZ ;  /* 0x000000ff00117202 */ /* 0x000fe20000000f00 */
[----:B------:R-:W-:Y:S01]  /*01a0*/  UIADD3 UR4, UPT, UPT, -UR4, URZ, URZ ;  /* 0x000000ff04047290 */ /* 0x000fe2000fffe1ff */
[----:B-1----:R-:W-:-:S05]  /*01b0*/  IMAD R8, R15, UR8, R16 ;  /* 0x000000080f087c24 */ /* 0x002fca000f8e0210 */
[----:B------:R-:W-:Y:S02]  /*01c0*/  LEA R8, R7, R8, 0x5 ;  /* 0x0000000807087211 */ /* 0x000fe400078e28ff */
[C---:B0-----:R-:W-:Y:S02]  /*01d0*/  LEA R4, R6.reuse, R4, 0x18 ;  /* 0x0000000406047211 */ /* 0x041fe400078ec0ff */
[----:B------:R-:W-:-:S03]  /*01e0*/  LEA R5, R6, R5, 0x18 ;  /* 0x0000000506057211 */ /* 0x000fc600078ec0ff */
[----:B------:R-:W-:Y:S01]  /*01f0*/  IMAD R13, R15, 0x84, R4 ;  /* 0x000000840f0d7824 */ /* 0x000fe200078e0204 */
[----:B------:R-:W-:-:S04]  /*0200*/  LEA R14, R16, R5, 0x2 ;  /* 0x00000005100e7211 */ /* 0x000fc800078e10ff */
[----:B------:R-:W-:Y:S01]  /*0210*/  LEA R16, R16, R13, 0x2 ;  /* 0x0000000d10107211 */ /* 0x000fe200078e10ff */
[----:B---3--:R-:W-:-:S07]  /*0220*/  IMAD R12, R15, 0x84, R14 ;  /* 0x000000840f0c7824 */ /* 0x008fce00078e020e */
.L_x_8:
[----:B------:R-:W-:Y:S01]  /*0230*/  ISETP.GE.U32.OR P0, PT, R25, UR10, P1 ;  /* 0x0000000a19007c0c */ /* 0x000fe20008f06470 */
[----:B------:R-:W-:Y:S01]  /*0240*/  BSSY.RECONVERGENT B0, `(.L_x_4) ;  /* 0x0000014000007945 */ /* 0x000fe20003800200 */
[----:B----4-:R-:W-:-:S11]  /*0250*/  IMAD.WIDE R4, R9, 0x4, R2 ;  /* 0x0000000409047825 */ /* 0x010fd600078e0202 */
[----:B------:R-:W-:Y:S05]  /*0260*/  @P0 BRA `(.L_x_5) ;  /* 0x0000000000240947 */ /* 0x000fea0003800000 */
[----:B------:R-:W-:-:S13]  /*0270*/  ISETP.GE.AND P0, PT, R0, UR9, PT ;  /* 0x0000000900007c0c */ /* 0x000fda000bf06270 */
[----:B------:R-:W-:Y:S05]  /*0280*/  @P0 BRA `(.L_x_6) ;  /* 0x00000000003c0947 */ /* 0x000fea0003800000 */
[----:B------:R-:W-:-:S06]  /*0290*/  IMAD.WIDE.U32 R4, R9, 0x4, R2 ;  /* 0x0000000409047825 */ /* 0x000fcc00078e0002 */
[----:B------:R-:W3:Y:S04]  /*02a0*/  LDG.E.128 R4, desc[UR6][R4.64] ;  /* 0x0000000604047981 */ /* 0x000ee8000c1e1d00 */
[----:B---3--:R0:W-:Y:S04]  /*02b0*/  STS [R16], R4 ;  /* 0x0000000410007388 */ /* 0x0081e80000000800 */
[----:B------:R0:W-:Y:S04]  /*02c0*/  STS [R16+0x4], R5 ;  /* 0x0000040510007388 */ /* 0x0001e80000000800 */
[----:B------:R0:W-:Y:S04]  /*02d0*/  STS [R16+0x8], R6 ;  /* 0x0000080610007388 */ /* 0x0001e80000000800 */
[----:B------:R0:W-:Y:S01]  /*02e0*/  STS [R16+0xc], R7 ;  /* 0x00000c0710007388 */ /* 0x0001e20000000800 */
[----:B------:R-:W-:Y:S05]  /*02f0*/  BRA `(.L_x_6) ;  /* 0x0000000000207947 */ /* 0x000fea0003800000 */
.L_x_5:
[----:B------:R-:W-:-:S04]  /*0300*/  IADD3 R6, PT, PT, R25, -0x3, RZ ;  /* 0xfffffffd19067810 */ /* 0x000fc80007ffe0ff */
[----:B------:R-:W-:-:S04]  /*0310*/  ISETP.GE.AND P0, PT, R6, UR10, PT ;  /* 0x0000000a06007c0c */ /* 0x000fc8000bf06270 */
[----:B------:R-:W-:-:S13]  /*0320*/  ISETP.GE.OR P0, PT, R0, UR9, P0 ;  /* 0x0000000900007c0c */ /* 0x000fda0008706670 */
[----:B------:R-:W-:Y:S05]  /*0330*/  @P0 BRA `(.L_x_7) ;  /* 0x00000000000c0947 */ /* 0x000fea0003800000 */
[----:B------:R-:W3:Y:S04]  /*0340*/  LDG.E R5, desc[UR6][R4.64] ;  /* 0x0000000604057981 */ /* 0x000ee8000c1e1900 */
[----:B---3--:R1:W-:Y:S01]  /*0350*/  STS [R16], R5 ;  /* 0x0000000510007388 */ /* 0x0083e20000000800 */
[----:B------:R-:W-:Y:S05]  /*0360*/  BRA `(.L_x_6) ;  /* 0x0000000000047947 */ /* 0x000fea0003800000 */
.L_x_7:
[----:B------:R3:W-:Y:S02]  /*0370*/  STS [R16], RZ ;  /* 0x000000ff10007388 */ /* 0x0007e40000000800 */
.L_x_6:
[----:B------:R-:W-:Y:S05]  /*0380*/  BSYNC.RECONVERGENT B0 ;  /* 0x0000000000007941 */ /* 0x000fea0003800200 */
.L_x_4:
[----:B------:R-:W-:Y:S02]  /*0390*/  ISETP.GE.AND P0, PT, R15, UR10, PT ;  /* 0x0000000a0f007c0c */ /* 0x000fe4000bf06270 */
[----:B0-----:R-:W-:Y:S02]  /*03a0*/  MOV R7, RZ ;  /* 0x000000ff00077202 */ /* 0x001fe40000000f00 */
[----:B--2---:R-:W-:-:S13]  /*03b0*/  ISETP.GE.OR P0, PT, R11, R10, P0 ;  /* 0x0000000a0b00720c */ /* 0x004fda0000706670 */
[----:B-1----:R-:W0:Y:S02]  /*03c0*/  @!P0 LDC.64 R4, c[0x0][0x390] ;  /* 0x0000e400ff048b82 */ /* 0x002e240000000a00 */
[----:B0-----:R-:W-:-:S05]  /*03d0*/  @!P0 IMAD.WIDE R4, R8, 0x4, R4 ;  /* 0x0000000408048825 */ /* 0x001fca00078e0204 */
[----:B------:R-:W2:Y:S01]  /*03e0*/  @!P0 LDG.E R7, desc[UR6][R4.64] ;  /* 0x0000000604078981 */ /* 0x000ea2000c1e1900 */
[----:B------:R-:W-:Y:S01]  /*03f0*/  UIADD3 UR4, UPT, UPT, UR4, 0x1, URZ ;  /* 0x0000000104047890 */ /* 0x000fe2000fffe0ff */
[----:B------:R-:W-:Y:S02]  /*0400*/  IADD3 R9, PT, PT, R9, 0x20, RZ ;  /* 0x0000002009097810 */ /* 0x000fe40007ffe0ff */
[----:B------:R-:W-:Y:S01]  /*0410*/  IADD3 R25, PT, PT, R25, 0x20, RZ ;  /* 0x0000002019197810 */ /* 0x000fe20007ffe0ff */
[----:B------:R-:W-:Y:S01]  /*0420*/  UISETP.NE.AND UP0, UPT, UR4, URZ, UPT ;  /* 0x000000ff0400728c */ /* 0x000fe2000bf05270 */
[----:B------:R-:W-:Y:S02]  /*0430*/  IADD3 R15, PT, PT, R15, 0x20, RZ ;  /* 0x000000200f0f7810 */ /* 0x000fe40007ffe0ff */
[----:B------:R-:W-:Y:S01]  /*0440*/  LEA R8, R10, R8, 0x5 ;  /* 0x000000080a087211 */ /* 0x000fe200078e28ff */
[----:B--2---:R-:W-:Y:S01]  /*0450*/  STS [R12], R7 ;  /* 0x000000070c007388 */ /* 0x004fe20000000800 */
[----:B------:R-:W-:Y:S06]  /*0460*/  BAR.SYNC.DEFER_BLOCKING 0x0 ;  /* 0x0000000000007b1d */ /* 0x000fec0000010000 */
[----:B------:R-:W-:Y:S04]  /*0470*/  LDS R18, [R13] ;  /* 0x000000000d127984 */ /* 0x000fe80000000800 */
[----:B------:R-:W0:Y:S04]  /*0480*/  LDS R19, [R14] ;  /* 0x000000000e137984 */ /* 0x000e280000000800 */
[----:B------:R-:W-:Y:S04]  /*0490*/  LDS R29, [R13+0x4] ;  /* 0x000004000d1d7984 */ /* 0x000fe80000000800 */
[----:B------:R-:W1:Y:S04]  /*04a0*/  LDS R20, [R14+0x84] ;  /* 0x000084000e147984 */ /* 0x000e680000000800 */
[----:B------:R-:W-:Y:S04]  /*04b0*/  LDS R23, [R13+0x8] ;  /* 0x000008000d177984 */ /* 0x000fe80000000800 */
[----:B------:R-:W2:Y:S04]  /*04c0*/  LDS R24, [R14+0x108] ;  /* 0x000108000e187984 */ /* 0x000ea80000000800 */
[----:B------:R-:W-:Y:S04]  /*04d0*/  LDS R26, [R13+0xc] ;  /* 0x00000c000d1a7984 */ /* 0x000fe80000000800 */
[----:B------:R-:W4:Y:S04]  /*04e0*/  LDS R27, [R14+0x18c] ;  /* 0x00018c000e1b7984 */ /* 0x000f280000000800 */
[----:B------:R-:W-:Y:S04]  /*04f0*/  LDS R6, [R13+0x10] ;  /* 0x000010000d067984 */ /* 0x000fe80000000800 */
[----:B------:R-:W5:Y:S04]  /*0500*/  LDS R7, [R14+0x210] ;  /* 0x000210000e077984 */ /* 0x000f680000000800 */
[----:B------:R-:W-:Y:S01]  /*0510*/  LDS R21, [R13+0x14] ;  /* 0x000014000d157984 */ /* 0x000fe20000000800 */
[----:B0-----:R-:W-:-:S03]  /*0520*/  FFMA R18, R18, R19, R17 ;  /* 0x0000001312127223 */ /* 0x001fc60000000011 */
[----:B------:R-:W0:Y:S04]  /*0530*/  LDS R22, [R14+0x294] ;  /* 0x000294000e167984 */ /* 0x000e280000000800 */
[----:B------:R-:W-:Y:S01]  /*0540*/  LDS R17, [R13+0x18] ;  /* 0x000018000d117984 */ /* 0x000fe20000000800 */
[----:B-1----:R-:W-:-:S03]  /*0550*/  FFMA R4, R29, R20, R18 ;  /* 0x000000141d047223 */ /* 0x002fc60000000012 */
[----:B------:R-:W-:Y:S04]  /*0560*/  LDS R19, [R13+0x1c] ;  /* 0x00001c000d137984 */ /* 0x000fe80000000800 */
[----:B------:R-:W1:Y:S01]  /*0570*/  LDS R18, [R14+0x318] ;  /* 0x000318000e127984 */ /* 0x000e620000000800 */
[----:B--2---:R-:W-:-:S03]  /*0580*/  FFMA R23, R23, R24, R4 ;  /* 0x0000001817177223 */ /* 0x004fc60000000004 */
[----:B------:R-:W2:Y:S04]  /*0590*/  LDS R20, [R14+0x39c] ;  /* 0x00039c000e147984 */ /* 0x000ea80000000800 */
[----:B------:R-:W-:Y:S01]  /*05a0*/  LDS R4, [R13+0x20] ;  /* 0x000020000d047984 */ /* 0x000fe20000000800 */
[----:B----4-:R-:W-:-:S03]  /*05b0*/  FFMA R23, R26, R27, R23 ;  /* 0x0000001b1a177223 */ /* 0x010fc60000000017 */
[----:B------:R-:W4:Y:S04]  /*05c0*/  LDS R5, [R14+0x420] ;  /* 0x000420000e057984 */ /* 0x000f280000000800 */
[----:B------:R-:W-:Y:S01]  /*05d0*/  LDS R24, [R14+0x4a4] ;  /* 0x0004a4000e187984 */ /* 0x000fe20000000800 */
[----:B-----5:R-:W-:-:S03]  /*05e0*/  FFMA R6, R6, R7, R23 ;  /* 0x0000000706067223 */ /* 0x020fc60000000017 */
[----:B------:R-:W5:Y:S04]  /*05f0*/  LDS R23, [R13+0x24] ;  /* 0x000024000d177984 */ /* 0x000f680000000800 */
[----:B------:R-:W-:Y:S01]  /*0600*/  LDS R7, [R14+0x528] ;  /* 0x000528000e077984 */ /* 0x000fe20000000800 */
[----:B0-----:R-:W-:-:S03]  /*0610*/  FFMA R22, R21, R22, R6 ;  /* 0x0000001615167223 */ /* 0x001fc60000000006 */
[----:B------:R-:W0:Y:S04]  /*0620*/  LDS R6, [R13+0x28] ;  /* 0x000028000d067984 */ /* 0x000e280000000800 */
[----:B------:R-:W-:Y:S01]  /*0630*/  LDS R21, [R13+0x34] ;  /* 0x000034000d157984 */ /* 0x000fe20000000800 */
[----:B-1----:R-:W-:-:S03]  /*0640*/  FFMA R22, R17, R18, R22 ;  /* 0x0000001211167223 */ /* 0x002fc60000000016 */
[----:B------:R-:W-:Y:S01]  /*0650*/  LDS R17, [R13+0x2c] ;  /* 0x00002c000d117984 */ /* 0x000fe20000000800 */
[----:B--2---:R-:W-:-:S03]  /*0660*/  FFMA R27, R19, R20, R22 ;  /* 0x00000014131b7223 */ /* 0x004fc60000000016 */
[----:B------:R-:W1:Y:S04]  /*0670*/  LDS R18, [R14+0x5ac] ;  /* 0x0005ac000e127984 */ /* 0x000e680000000800 */
[----:B------:R-:W-:Y:S01]  /*0680*/  LDS R19, [R13+0x30] ;  /* 0x000030000d137984 */ /* 0x000fe20000000800 */
[----:B----4-:R-:W-:-:S03]  /*0690*/  FFMA R4, R4, R5, R27 ;  /* 0x0000000504047223 */ /* 0x010fc6000000001b */
[----:B------:R-:W2:Y:S04]  /*06a0*/  LDS R20, [R14+0x630] ;  /* 0x000630000e147984 */ /* 0x000ea80000000800 */
[----:B------:R-:W4:Y:S01]  /*06b0*/  LDS R22, [R14+0x6b4] ;  /* 0x0006b4000e167984 */ /* 0x000f220000000800 */
[----:B-----5:R-:W-:-:S03]  /*06c0*/  FFMA R23, R23, R24, R4 ;  /* 0x0000001817177223 */ /* 0x020fc60000000004 */
[----:B------:R-:W-:Y:S04]  /*06d0*/  LDS R5, [R14+0x738] ;  /* 0x000738000e057984 */ /* 0x000fe80000000800 */
[----:B------:R-:W5:Y:S01]  /*06e0*/  LDS R4, [R13+0x38] ;  /* 0x000038000d047984 */ /* 0x000f620000000800 */
[----:B0-----:R-:W-:-:S03]  /*06f0*/  FFMA R24, R6, R7, R23 ;  /* 0x0000000706187223 */ /* 0x001fc60000000017 */
[----:B------:R-:W-:Y:S04]  /*0700*/  LDS R6, [R13+0x3c] ;  /* 0x00003c000d067984 */ /* 0x000fe80000000800 */
[----:B------:R-:W0:Y:S04]  /*0710*/  LDS R7, [R14+0x7bc] ;  /* 0x0007bc000e077984 */ /* 0x000e280000000800 */
[----:B------:R-:W-:Y:S01]  /*0720*/  LDS R23, [R13+0x48] ;  /* 0x000048000d177984 */ /* 0x000fe20000000800 */
[----:B-1----:R-:W-:-:S03]  /*0730*/  FFMA R24, R17, R18, R24 ;  /* 0x0000001211187223 */ /* 0x002fc60000000018 */
[----:B------:R-:W-:Y:S04]  /*0740*/  LDS R17, [R13+0x40] ;  /* 0x000040000d117984 */ /* 0x000fe80000000800 */
[----:B------:R-:W1:Y:S01]  /*0750*/  LDS R18, [R14+0x840] ;  /* 0x000840000e127984 */ /* 0x000e620000000800 */
[----:B--2---:R-:W-:-:S03]  /*0760*/  FFMA R24, R19, R20, R24 ;  /* 0x0000001413187223 */ /* 0x004fc60000000018 */
        /* <DEDUP_REMOVED lines=12> */
[----:B------:R-:W1:Y:S04]  /*0830*/  LDS R6, [R13+0x54] ;  /* 0x000054000d067984 */ /* 0x000e680000000800 */
[----:B------:R-:W-:Y:S01]  /*0840*/  LDS R17, [R13+0x58] ;  /* 0x000058000d117984 */ /* 0x000fe20000000800 */
[----:B--2---:R-:W-:-:S03]  /*0850*/  FFMA R20, R19, R20, R18 ;  /* 0x0000001413147223 */ /* 0x004fc60000000012 */
[----:B------:R-:W2:Y:S01]  /*0860*/  LDS R18, [R14+0xb58] ;  /* 0x000b58000e127984 */ /* 0x000ea20000000800 */
[----:B----4-:R-:W-:-:S03]  /*0870*/  FFMA R24, R23, R24, R20 ;  /* 0x0000001817187223 */ /* 0x010fc60000000014 */
[----:B------:R-:W-:Y:S04]  /*0880*/  LDS R19, [R13+0x5c] ;  /* 0x00005c000d137984 */ /* 0x000fe80000000800 */
        /* <DEDUP_REMOVED lines=22> */
[----:B------:R-:W-:Y:S04]  /*09f0*/  LDS R21, [R13+0x7c] ;  /* 0x00007c000d157984 */ /* 0x000fe80000000800 */
[----:B------:R-:W3:Y:S01]  /*0a00*/  LDS R22, [R14+0xffc] ;  /* 0x000ffc000e167984 */ /* 0x000ee20000000800 */
[----:B-1----:R-:W-:-:S04]  /*0a10*/  FFMA R5, R4, R5, R27 ;  /* 0x0000000504057223 */ /* 0x002fc8000000001b */
[----:B--2---:R-:W-:-:S04]  /*0a20*/  FFMA R6, R6, R7, R5 ;  /* 0x0000000706067223 */ /* 0x004fc80000000005 */
[----:B----4-:R-:W-:-:S04]  /*0a30*/  FFMA R6, R17, R18, R6 ;  /* 0x0000001211067223 */ /* 0x010fc80000000006 */
[----:B-----5:R-:W-:-:S04]  /*0a40*/  FFMA R6, R19, R20, R6 ;  /* 0x0000001413067223 */ /* 0x020fc80000000006 */
[----:B0-----:R-:W-:-:S04]  /*0a50*/  FFMA R6, R23, R24, R6 ;  /* 0x0000001817067223 */ /* 0x001fc80000000006 */
[----:B---3--:R-:W-:Y:S01]  /*0a60*/  FFMA R17, R21, R22, R6 ;  /* 0x0000001615117223 */ /* 0x008fe20000000006 */
[----:B------:R-:W-:Y:S06]  /*0a70*/  BAR.SYNC.DEFER_BLOCKING 0x0 ;  /* 0x0000000000007b1d */ /* 0x000fec0000010000 */
[----:B------:R-:W-:Y:S05]  /*0a80*/  BRA.U UP0, `(.L_x_8) ;  /* 0xfffffff500e87547 */ /* 0x000fea000b83ffff */
.L_x_3:
[----:B------:R-:W0:Y:S02]  /*0a90*/  LDCU.64 UR12, c[0x0][0x398] ;  /* 0x00007300ff0c77ac */ /* 0x000e240008000a00 */
[----:B0-----:R-:W-:-:S04]  /*0aa0*/  ISETP.GE.AND P0, PT, R11, UR13, PT ;  /* 0x0000000d0b007c0c */ /* 0x001fc8000bf06270 */
[----:B------:R-:W-:-:S13]  /*0ab0*/  ISETP.GE.OR P0, PT, R0, UR12, P0 ;  /* 0x0000000c00007c0c */ /* 0x000fda0008706670 */
[----:B------:R-:W-:Y:S05]  /*0ac0*/  @P0 EXIT ;  /* 0x000000000000094d */ /* 0x000fea0003800000 */
[----:B------:R-:W0:Y:S01]  /*0ad0*/  LDC.64 R2, c[0x0][0x380] ;  /* 0x0000e000ff027b82 */ /* 0x000e220000000a00 */
[----:B------:R-:W-:-:S04]  /*0ae0*/  IMAD R11, R0, UR13, R11 ;  /* 0x0000000d000b7c24 */ /* 0x000fc8000f8e020b */
[----:B0-----:R-:W-:-:S05]  /*0af0*/  IMAD.WIDE R2, R11, 0x4, R2 ;  /* 0x000000040b027825 */ /* 0x001fca00078e0202 */
[----:B------:R-:W-:Y:S01]  /*0b00*/  STG.E desc[UR6][R2.64], R17 ;  /* 0x0000001102007986 */ /* 0x000fe2000c101906 */
[----:B------:R-:W-:Y:S05]  /*0b10*/  EXIT ;  /* 0x000000000000794d */ /* 0x000fea0003800000 */
.L_x_9:
        /* <DEDUP_REMOVED lines=14> */
.L_x_19:


//--------------------- .text._Z12matmul_tiledILi32EEvPfPKfS2_iii --------------------------
	.section	.text._Z12matmul_tiledILi32EEvPfPKfS2_iii,"ax",@progbits
	.align	128
        .global         _Z12matmul_tiledILi32EEvPfPKfS2_iii
        .type           _Z12matmul_tiledILi32EEvPfPKfS2_iii,@function
        .size           _Z12matmul_tiledILi32EEvPfPKfS2_iii,(.L_x_20 - _Z12matmul_tiledILi32EEvPfPKfS2_iii)
        .other          _Z12matmul_tiledILi32EEvPfPKfS2_iii,@"STO_CUDA_ENTRY STV_DEFAULT"
_Z12matmul_tiledILi32EEvPfPKfS2_iii:
.text._Z12matmul_tiledILi32EEvPfPKfS2_iii:
        /* <DEDUP_REMOVED lines=12> */
[----:B------:R-:W0:Y:S01]  /*00c0*/  S2UR UR7, SR_CgaCtaId ;  /* 0x00000000000779c3 */ /* 0x000e220000008800 */
[----:B------:R-:W1:Y:S01]  /*00d0*/  LDCU UR11, c[0x0][0x39c] ;  /* 0x00007380ff0b77ac */ /* 0x000e620008000800 */
[----:B------:R-:W-:Y:S01]  /*00e0*/  MOV R21, RZ ;  /* 0x000000ff00157202 */ /* 0x000fe20000000f00 */
[----:B------:R-:W-:Y:S01]  /*00f0*/  IMAD R6, R18, UR10, R17 ;  /* 0x0000000a12067c24 */ /* 0x000fe2000f8e0211 */
[----:B------:R-:W-:Y:S01]  /*0100*/  UMOV UR5, 0x400 ;  /* 0x0000040000057882 */ /* 0x000fe20000000000 */
[----:B------:R-:W-:-:S03]  /*0110*/  UIADD3 UR4, UPT, UPT, UR10, 0x1f, URZ ;  /* 0x0000001f0a047890 */ /* 0x000fc6000fffe0ff */
[----:B------:R-:W2:Y:S01]  /*0120*/  LDC R0, c[0x0][0x39c] ;  /* 0x0000e700ff007b82 */ /* 0x000ea20000000800 */
[----:B------:R-:W-:Y:S02]  /*0130*/  UIADD3 UR6, UPT, UPT, UR5, 0x1000, URZ ;  /* 0x0000100005067890 */ /* 0x000fe4000fffe0ff */
[----:B------:R-:W-:Y:S01]  /*0140*/  USHF.R.U32.HI UR4, URZ, 0x5, UR4 ;  /* 0x00000005ff047899 */ /* 0x000fe20008011604 */
[----:B------:R-:W3:Y:S01]  /*0150*/  LDCU UR13, c[0x0][0x3a0] ;  /* 0x00007400ff0d77ac */ /* 0x000ee20008000800 */
[----:B------:R-:W4:Y:S01]  /*0160*/  LDCU UR12, c[0x0][0x398] ;  /* 0x00007300ff0c77ac */ /* 0x000f220008000800 */
[----:B-1----:R-:W-:Y:S01]  /*0170*/  IMAD R7, R16, UR11, R17 ;  /* 0x0000000b10077c24 */ /* 0x002fe2000f8e0211 */
[----:B------:R-:W-:Y:S02]  /*0180*/  UIADD3 UR4, UPT, UPT, -UR4, URZ, URZ ;  /* 0x000000ff04047290 */ /* 0x000fe4000fffe1ff */
[----:B0-----:R-:W-:Y:S02]  /*0190*/  ULEA UR5, UR7, UR5, 0x18 ;  /* 0x0000000507057291 */ /* 0x001fe4000f8ec0ff */
[----:B------:R-:W-:Y:S01]  /*01a0*/  LEA R7, R2, R7, 0x5 ;  /* 0x0000000702077211 */ /* 0x000fe200078e28ff */
[----:B------:R-:W-:-:S03]  /*01b0*/  ULEA UR6, UR7, UR6, 0x18 ;  /* 0x0000000607067291 */ /* 0x000fc6000f8ec0ff */
[----:B------:R-:W-:-:S03]  /*01c0*/  LEA R5, R16, UR5, 0x7 ;  /* 0x0000000510057c11 */ /* 0x000fc6000f8e38ff */
[C---:B------:R-:W-:Y:S02]  /*01d0*/  LEA R3, R17.reuse, UR6, 0x2 ;  /* 0x0000000611037c11 */ /* 0x040fe4000f8e10ff */
[----:B------:R-:W-:Y:S02]  /*01e0*/  LEA R4, R17, R5, 0x2 ;  /* 0x0000000511047211 */ /* 0x000fe400078e10ff */
[----:B---34-:R-:W-:-:S07]  /*01f0*/  LEA R2, R16, R3, 0x7 ;  /* 0x0000000310027211 */ /* 0x018fce00078e38ff */
.L_x_11:
[----:B------:R-:W-:Y:S01]  /*0200*/  ISETP.GE.AND P1, PT, R17, UR13, PT ;  /* 0x0000000d11007c0c */ /* 0x000fe2000bf26270 */
[----:B------:R-:W-:Y:S01]  /*0210*/  HFMA2 R24, -RZ, RZ, 0, 0 ;  /* 0x00000000ff187431 */ /* 0x000fe200000001ff */
[----:B--2---:R-:W-:Y:S02]  /*0220*/  ISETP.GE.AND P0, PT, R19, R0, PT ;  /* 0x000000001300720c */ /* 0x004fe40003f06270 */
[----:B------:R-:W-:Y:S02]  /*0230*/  ISETP.GE.OR P1, PT, R18, UR12, P1 ;  /* 0x0000000c12007c0c */ /* 0x000fe40008f26670 */
[----:B------:R-:W-:Y:S02]  /*0240*/  ISETP.GE.OR P0, PT, R16, UR13, P0 ;  /* 0x0000000d10007c0c */ /* 0x000fe40008706670 */
[----:B------:R-:W-:-:S09]  /*0250*/  MOV R29, RZ ;  /* 0x000000ff001d7202 */ /* 0x000fd20000000f00 */
[----:B------:R-:W0:Y:S08]  /*0260*/  @!P1 LDC.64 R10, c[0x0][0x388] ;  /* 0x0000e200ff0a9b82 */ /* 0x000e300000000a00 */
[----:B------:R-:W1:Y:S01]  /*0270*/  @!P0 LDC.64 R8, c[0x0][0x390] ;  /* 0x0000e400ff088b82 */ /* 0x000e620000000a00 */
[----:B0-----:R-:W-:-:S05]  /*0280*/  @!P1 IMAD.WIDE.U32 R10, R6, 0x4, R10 ;  /* 0x00000004060a9825 */ /* 0x001fca00078e000a */
[----:B------:R-:W2:Y:S01]  /*0290*/  @!P1 LDG.E R29, desc[UR8][R10.64] ;  /* 0x000000080a1d9981 */ /* 0x000ea2000c1e1900 */
[----:B-1----:R-:W-:-:S05]  /*02a0*/  @!P0 IMAD.WIDE R22, R7, 0x4, R8 ;  /* 0x0000000407168825 */ /* 0x002fca00078e0208 */
[----:B------:R-:W3:Y:S01]  /*02b0*/  @!P0 LDG.E R24, desc[UR8][R22.64] ;  /* 0x0000000816188981 */ /* 0x000ee2000c1e1900 */
[----:B------:R-:W-:-:S04]  /*02c0*/  UIADD3 UR4, UPT, UPT, UR4, 0x1, URZ ;  /* 0x0000000104047890 */ /* 0x000fc8000fffe0ff */
[----:B------:R-:W-:Y:S01]  /*02d0*/  UISETP.NE.AND UP0, UPT, UR4, URZ, UPT ;  /* 0x000000ff0400728c */ /* 0x000fe2000bf05270 */
[----:B------:R-:W-:Y:S01]  /*02e0*/  IADD3 R17, PT, PT, R17, 0x20, RZ ;  /* 0x0000002011117810 */ /* 0x000fe20007ffe0ff */
[----:B--2---:R-:W-:Y:S04]  /*02f0*/  STS [R4], R29 ;  /* 0x0000001d04007388 */ /* 0x004fe80000000800 */
[----:B---3--:R-:W-:Y:S01]  /*0300*/  STS [R2], R24 ;  /* 0x0000001802007388 */ /* 0x008fe20000000800 */
[----:B------:R-:W-:Y:S06]  /*0310*/  BAR.SYNC.DEFER_BLOCKING 0x0 ;  /* 0x0000000000007b1d */ /* 0x000fec0000010000 */
[----:B------:R-:W-:Y:S04]  /*0320*/  LDS R28, [R3] ;  /* 0x00000000031c7984 */ /* 0x000fe80000000800 */
[----:B------:R-:W0:Y:S04]  /*0330*/  LDS.128 R12, [R5] ;  /* 0x00000000050c7984 */ /* 0x000e280000000c00 */
[----:B------:R-:W1:Y:S04]  /*0340*/  LDS R23, [R3+0x80] ;  /* 0x0000800003177984 */ /* 0x000e680000000800 */
[----:B------:R-:W2:Y:S04]  /*0350*/  LDS R27, [R3+0x100] ;  /* 0x00010000031b7984 */ /* 0x000ea80000000800 */
[----:B------:R-:W3:Y:S04]  /*0360*/  LDS R26, [R3+0x180] ;  /* 0x00018000031a7984 */ /* 0x000ee80000000800 */
[----:B------:R-:W-:Y:S04]  /*0370*/  LDS R25, [R3+0x200] ;  /* 0x0002000003197984 */ /* 0x000fe80000000800 */
[----:B------:R-:W4:Y:S04]  /*0380*/  LDS.128 R8, [R5+0x10] ;  /* 0x0000100005087984 */ /* 0x000f280000000c00 */
[----:B------:R-:W5:Y:S04]  /*0390*/  LDS R20, [R3+0x280] ;  /* 0x0002800003147984 */ /* 0x000f680000000800 */
[----:B------:R-:W-:Y:S04]  /*03a0*/  LDS R24, [R3+0x380] ;  /* 0x0003800003187984 */ /* 0x000fe80000000800 */
[----:B------:R-:W-:Y:S01]  /*03b0*/  LDS R22, [R3+0x480] ;  /* 0x0004800003167984 */ /* 0x000fe20000000800 */
[----:B0-----:R-:W-:-:S03]  /*03c0*/  FFMA R12, R12, R28, R21 ;  /* 0x0000001c0c0c7223 */ /* 0x001fc60000000015 */
[----:B------:R-:W0:Y:S01]  /*03d0*/  LDS R21, [R3+0x300] ;  /* 0x0003000003157984 */ /* 0x000e220000000800 */
[----:B-1----:R-:W-:-:S03]  /*03e0*/  FFMA R12, R23, R13, R12 ;  /* 0x0000000d170c7223 */ /* 0x002fc6000000000c */
[----:B------:R-:W-:Y:S01]  /*03f0*/  LDS R23, [R3+0x400] ;  /* 0x0004000003177984 */ /* 0x000fe20000000800 */
[----:B--2---:R-:W-:-:S04]  /*0400*/  FFMA R27, R27, R14, R12 ;  /* 0x0000000e1b1b7223 */ /* 0x004fc8000000000c */
[----:B---3--:R-:W-:Y:S02]  /*0410*/  FFMA R27, R26, R15, R27 ;  /* 0x0000000f1a1b7223 */ /* 0x008fe4000000001b */
[----:B------:R-:W1:Y:S04]  /*0420*/  LDS.128 R12, [R5+0x20] ;  /* 0x00002000050c7984 */ /* 0x000e680000000c00 */
[----:B------:R-:W-:Y:S01]  /*0430*/  LDS R26, [R3+0x580] ;  /* 0x00058000031a7984 */ /* 0x000fe20000000800 */
[----:B----4-:R-:W-:-:S03]  /*0440*/  FFMA R27, R8, R25, R27 ;  /* 0x00000019081b7223 */ /* 0x010fc6000000001b */
[----:B------:R-:W2:Y:S01]  /*0450*/  LDS R25, [R3+0x500] ;  /* 0x0005000003197984 */ /* 0x000ea20000000800 */
[----:B-----5:R-:W-:-:S04]  /*0460*/  FFMA R20, R20, R9, R27 ;  /* 0x0000000914147223 */ /* 0x020fc8000000001b */
[----:B0-----:R-:W-:Y:S02]  /*0470*/  FFMA R21, R21, R10, R20 ;  /* 0x0000000a15157223 */ /* 0x001fe40000000014 */
[----:B------:R-:W-:Y:S02]  /*0480*/  LDS R20, [R3+0x680] ;  /* 0x0006800003147984 */ /* 0x000fe40000000800 */
[----:B------:R-:W-:Y:S02]  /*0490*/  FFMA R27, R24, R11, R21 ;  /* 0x0000000b181b7223 */ /* 0x000fe40000000015 */
[----:B------:R-:W-:Y:S04]  /*04a0*/  LDS R21, [R3+0x600] ;  /* 0x0006000003157984 */ /* 0x000fe80000000800 */
[----:B------:R-:W0:Y:S01]  /*04b0*/  LDS.128 R8, [R5+0x30] ;  /* 0x0000300005087984 */ /* 0x000e220000000c00 */
[----:B-1----:R-:W-:-:S03]  /*04c0*/  FFMA R27, R12, R23, R27 ;  /* 0x000000170c1b7223 */ /* 0x002fc6000000001b */
[----:B------:R-:W1:Y:S01]  /*04d0*/  LDS R23, [R3+0x700] ;  /* 0x0007000003177984 */ /* 0x000e620000000800 */
[----:B------:R-:W-:-:S03]  /*04e0*/  FFMA R22, R22, R13, R27 ;  /* 0x0000000d16167223 */ /* 0x000fc6000000001b */
[----:B------:R-:W3:Y:S01]  /*04f0*/  LDS R24, [R3+0x780] ;  /* 0x0007800003187984 */ /* 0x000ee20000000800 */
[----:B--2---:R-:W-:-:S03]  /*0500*/  FFMA R25, R25, R14, R22 ;  /* 0x0000000e19197223 */ /* 0x004fc60000000016 */
[----:B------:R-:W-:Y:S01]  /*0510*/  LDS R22, [R3+0x880] ;  /* 0x0008800003167984 */ /* 0x000fe20000000800 */
[----:B------:R-:W-:-:S03]  /*0520*/  FFMA R27, R26, R15, R25 ;  /* 0x0000000f1a1b7223 */ /* 0x000fc60000000019 */
[----:B------:R-:W-:Y:S04]  /*0530*/  LDS R25, [R3+0x800] ;  /* 0x0008000003197984 */ /* 0x000fe80000000800 */
[----:B------:R-:W2:Y:S04]  /*0540*/  LDS.128 R12, [R5+0x40] ;  /* 0x00004000050c7984 */ /* 0x000ea80000000c00 */
[----:B------:R-:W-:Y:S01]  /*0550*/  LDS R26, [R3+0x980] ;  /* 0x00098000031a7984 */ /* 0x000fe20000000800 */
[----:B0-----:R-:W-:-:S03]  /*0560*/  FFMA R27, R8, R21, R27 ;  /* 0x00000015081b7223 */ /* 0x001fc6000000001b */
[----:B------:R-:W0:Y:S01]  /*0570*/  LDS R21, [R3+0x900] ;  /* 0x0009000003157984 */ /* 0x000e220000000800 */
[----:B------:R-:W-:-:S04]  /*0580*/  FFMA R20, R20, R9, R27 ;  /* 0x0000000914147223 */ /* 0x000fc8000000001b */
[----:B-1----:R-:W-:Y:S02]  /*0590*/  FFMA R23, R23, R10, R20 ;  /* 0x0000000a17177223 */ /* 0x002fe40000000014 */
[----:B------:R-:W-:Y:S02]  /*05a0*/  LDS R20, [R3+0xa80] ;  /* 0x000a800003147984 */ /* 0x000fe40000000800 */
[----:B---3--:R-:W-:Y:S02]  /*05b0*/  FFMA R27, R24, R11, R23 ;  /* 0x0000000b181b7223 */ /* 0x008fe40000000017 */
[----:B------:R-:W-:Y:S04]  /*05c0*/  LDS R23, [R3+0xa00] ;  /* 0x000a000003177984 */ /* 0x000fe80000000800 */
[----:B------:R-:W1:Y:S01]  /*05d0*/  LDS.128 R8, [R5+0x50] ;  /* 0x0000500005087984 */ /* 0x000e620000000c00 */
[----:B--2---:R-:W-:-:S03]  /*05e0*/  FFMA R27, R12, R25, R27 ;  /* 0x000000190c1b7223 */ /* 0x004fc6000000001b */
[----:B------:R-:W2:Y:S01]  /*05f0*/  LDS R25, [R3+0xb00] ;  /* 0x000b000003197984 */ /* 0x000ea20000000800 */
[----:B------:R-:W-:-:S03]  /*0600*/  FFMA R12, R22, R13, R27 ;  /* 0x0000000d160c7223 */ /* 0x000fc6000000001b */
[----:B------:R-:W3:Y:S04]  /*0610*/  LDS R22, [R3+0xb80] ;  /* 0x000b800003167984 */ /* 0x000ee80000000800 */
[----:B------:R-:W-:Y:S01]  /*0620*/  LDS R24, [R3+0xc80] ;  /* 0x000c800003187984 */ /* 0x000fe20000000800 */
[----:B0-----:R-:W-:-:S04]  /*0630*/  FFMA R21, R21, R14, R12 ;  /* 0x0000000e15157223 */ /* 0x001fc8000000000c */
[----:B------:R-:W-:Y:S02]  /*0640*/  FFMA R27, R26, R15, R21 ;  /* 0x0000000f1a1b7223 */ /* 0x000fe40000000015 */
[----:B------:R-:W-:Y:S04]  /*0650*/  LDS R21, [R3+0xc00] ;  /* 0x000c000003157984 */ /* 0x000fe80000000800 */
[----:B------:R-:W0:Y:S01]  /*0660*/  LDS.128 R12, [R5+0x60] ;  /* 0x00006000050c7984 */ /* 0x000e220000000c00 */
[----:B-1----:R-:W-:-:S04]  /*0670*/  FFMA R23, R8, R23, R27 ;  /* 0x0000001708177223 */ /* 0x002fc8000000001b */
[----:B------:R-:W-:Y:S02]  /*0680*/  FFMA R20, R20, R9, R23 ;  /* 0x0000000914147223 */ /* 0x000fe40000000017 */
[----:B------:R-:W1:Y:S02]  /*0690*/  LDS R23, [R3+0xd00] ;  /* 0x000d000003177984 */ /* 0x000e640000000800 */
[----:B--2---:R-:W-:Y:S02]  /*06a0*/  FFMA R25, R25, R10, R20 ;  /* 0x0000000a19197223 */ /* 0x004fe40000000014 */
[----:B------:R-:W2:Y:S02]  /*06b0*/  LDS R20, [R3+0xd80] ;  /* 0x000d800003147984 */ /* 0x000ea40000000800 */
[----:B---3--:R-:W-:Y:S02]  /*06c0*/  FFMA R27, R22, R11, R25 ;  /* 0x0000000b161b7223 */ /* 0x008fe40000000019 */
[----:B------:R-:W-:Y:S04]  /*06d0*/  LDS R25, [R3+0xe00] ;  /* 0x000e000003197984 */ /* 0x000fe80000000800 */
[----:B------:R-:W3:Y:S04]  /*06e0*/  LDS.128 R8, [R5+0x70] ;  /* 0x0000700005087984 */ /* 0x000ee80000000c00 */
[----:B------:R-:W4:Y:S01]  /*06f0*/  LDS R22, [R3+0xe80] ;  /* 0x000e800003167984 */ /* 0x000f220000000800 */
[----:B0-----:R-:W-:-:S03]  /*0700*/  FFMA R27, R12, R21, R27 ;  /* 0x000000150c1b7223 */ /* 0x001fc6000000001b */
[----:B------:R-:W0:Y:S04]  /*0710*/  LDS R21, [R3+0xf00] ;  /* 0x000f000003157984 */ /* 0x000e280000000800 */
[----:B------:R-:W5:Y:S01]  /*0720*/  LDS R12, [R3+0xf80] ;  /* 0x000f8000030c7984 */ /* 0x000f620000000800 */
[----:B------:R-:W-:-:S04]  /*0730*/  FFMA R24, R24, R13, R27 ;  /* 0x0000000d18187223 */ /* 0x000fc8000000001b */
[----:B-1----:R-:W-:-:S04]  /*0740*/  FFMA R23, R23, R14, R24 ;  /* 0x0000000e17177223 */ /* 0x002fc80000000018 */
[----:B--2---:R-:W-:-:S04]  /*0750*/  FFMA R15, R20, R15, R23 ;  /* 0x0000000f140f7223 */ /* 0x004fc80000000017 */
[----:B---3--:R-:W-:-:S04]  /*0760*/  FFMA R15, R8, R25, R15 ;  /* 0x00000019080f7223 */ /* 0x008fc8000000000f */
[----:B----4-:R-:W-:Y:S01]  /*0770*/  FFMA R22, R22, R9, R15 ;  /* 0x0000000916167223 */ /* 0x010fe2000000000f */
[----:B------:R-:W-:Y:S02]  /*0780*/  IADD3 R16, PT, PT, R16, 0x20, RZ ;  /* 0x0000002010107810 */ /* 0x000fe40007ffe0ff */
[----:B------:R-:W-:Y:S02]  /*0790*/  IADD3 R6, PT, PT, R6, 0x20, RZ ;  /* 0x0000002006067810 */ /* 0x000fe40007ffe0ff */
[----:B------:R-:W-:Y:S01]  /*07a0*/  LEA R7, R0, R7, 0x5 ;  /* 0x0000000700077211 */ /* 0x000fe200078e28ff */
[----:B0-----:R-:W-:-:S04]  /*07b0*/  FFMA R21, R21, R10, R22 ;  /* 0x0000000a15157223 */ /* 0x001fc80000000016 */
[----:B-----5:R-:W-:Y:S01]  /*07c0*/  FFMA R21, R12, R11, R21 ;  /* 0x0000000b0c157223 */ /* 0x020fe20000000015 */
[----:B------:R-:W-:Y:S06]  /*07d0*/  BAR.SYNC.DEFER_BLOCKING 0x0 ;  /* 0x0000000000007b1d */ /* 0x000fec0000010000 */
[----:B------:R-:W-:Y:S05]  /*07e0*/  BRA.U UP0, `(.L_x_11) ;  /* 0xfffffff900847547 */ /* 0x000fea000b83ffff */
.L_x_10:
[----:B------:R-:W0:Y:S02]  /*07f0*/  LDCU.64 UR4, c[0x0][0x398] ;  /* 0x00007300ff0477ac */ /* 0x000e240008000a00 */
[----:B0-----:R-:W-:-:S04]  /*0800*/  ISETP.GE.AND P0, PT, R19, UR5, PT ;  /* 0x0000000513007c0c */ /* 0x001fc8000bf06270 */
[----:B------:R-:W-:-:S13]  /*0810*/  ISETP.GE.OR P0, PT, R18, UR4, P0 ;  /* 0x0000000412007c0c */ /* 0x000fda0008706670 */
[----:B------:R-:W-:Y:S05]  /*0820*/  @P0 EXIT ;  /* 0x000000000000094d */ /* 0x000fea0003800000 */
[----:B------:R-:W0:Y:S01]  /*0830*/  LDC.64 R2, c[0x0][0x380] ;  /* 0x0000e000ff027b82 */ /* 0x000e220000000a00 */
[----:B------:R-:W-:-:S04]  /*0840*/  IMAD R19, R18, UR5, R19 ;  /* 0x0000000512137c24 */ /* 0x000fc8000f8e0213 */
[----:B0-----:R-:W-:-:S05]  /*0850*/  IMAD.WIDE.U32 R2, R19, 0x4, R2 ;  /* 0x0000000413027825 */ /* 0x001fca00078e0002 */
[----:B------:R-:W-:Y:S01]  /*0860*/  STG.E desc[UR8][R2.64], R21 ;  /* 0x0000001502007986 */ /* 0x000fe2000c101908 */
[----:B------:R-:W-:Y:S05]  /*0870*/  EXIT ;  /* 0x000000000000794d */ /* 0x000fea0003800000 */
.L_x_12:
        /* <DEDUP_REMOVED lines=16> */
.L_x_20:


//--------------------- .text._Z12matmul_naivePfPKfS1_iii --------------------------
	.section	.text._Z12matmul_naivePfPKfS1_iii,"ax",@progbits
	.align	128
        .global         _Z12matmul_naivePfPKfS1_iii
        .type           _Z12matmul_naivePfPKfS1_iii,@function
        .size           _Z12matmul_naivePfPKfS1_iii,(.L_x_21 - _Z12matmul_naivePfPKfS1_iii)
        .other          _Z12matmul_naivePfPKfS1_iii,@"STO_CUDA_ENTRY STV_DEFAULT"
_Z12matmul_naivePfPKfS1_iii:
.text._Z12matmul_naivePfPKfS1_iii:
[----:B------:R-:W-:Y:S01]  /*0000*/  LDC R1, c[0x0][0x37c] ;  /* 0x0000df00ff017b82 */ /* 0x000fe20000000800 */
[----:B------:R-:W0:Y:S07]  /*0010*/  S2R R5, SR_TID.X ;  /* 0x0000000000057919 */ /* 0x000e2e0000002100 */
[----:B------:R-:W1:Y:S01]  /*0020*/  LDC R19, c[0x0][0x364] ;  /* 0x0000d900ff137b82 */ /* 0x000e620000000800 */
[----:B------:R-:W1:Y:S07]  /*0030*/  S2R R4, SR_TID.Y ;  /* 0x0000000000047919 */ /* 0x000e6e0000002200 */
[----:B------:R-:W0:Y:S08]  /*0040*/  S2UR UR5, SR_CTAID.X ;  /* 0x00000000000579c3 */ /* 0x000e300000002500 */
[----:B------:R-:W0:Y:S08]  /*0050*/  LDC R0, c[0x0][0x360] ;  /* 0x0000d800ff007b82 */ /* 0x000e300000000800 */
[----:B------:R-:W1:Y:S08]  /*0060*/  S2UR UR4, SR_CTAID.Y ;  /* 0x00000000000479c3 */ /* 0x000e700000002600 */
[----:B------:R-:W2:Y:S01]  /*0070*/  LDC.64 R2, c[0x0][0x398] ;  /* 0x0000e600ff027b82 */ /* 0x000ea20000000a00 */
[----:B0-----:R-:W-:-:S02]  /*0080*/  IMAD R0, R0, UR5, R5 ;  /* 0x0000000500007c24 */ /* 0x001fc4000f8e0205 */
[----:B-1----:R-:W-:-:S03]  /*0090*/  IMAD R19, R19, UR4, R4 ;  /* 0x0000000413137c24 */ /* 0x002fc6000f8e0204 */
[----:B--2---:R-:W-:-:S04]  /*00a0*/  ISETP.GE.AND P0, PT, R0, R3, PT ;  /* 0x000000030000720c */ /* 0x004fc80003f06270 */
[----:B------:R-:W-:-:S13]  /*00b0*/  ISETP.GE.OR P0, PT, R19, R2, P0 ;  /* 0x000000021300720c */ /* 0x000fda0000706670 */
[----:B------:R-:W-:Y:S05]  /*00c0*/  @P0 EXIT ;  /* 0x000000000000094d */ /* 0x000fea0003800000 */
[----:B------:R-:W0:Y:S01]  /*00d0*/  LDC R2, c[0x0][0x3a0] ;  /* 0x0000e800ff027b82 */ /* 0x000e220000000800 */
[----:B------:R-:W1:Y:S01]  /*00e0*/  LDCU.64 UR4, c[0x0][0x358] ;  /* 0x00006b00ff0477ac */ /* 0x000e620008000a00 */
[----:B------:R-:W-:Y:S01]  /*00f0*/  HFMA2 R24, -RZ, RZ, 0, 0 ;  /* 0x00000000ff187431 */ /* 0x000fe200000001ff */
[----:B0-----:R-:W-:-:S13]  /*0100*/  ISETP.GE.AND P0, PT, R2, 0x1, PT ;  /* 0x000000010200780c */ /* 0x001fda0003f06270 */
[----:B-1----:R-:W-:Y:S05]  /*0110*/  @!P0 BRA `(.L_x_13) ;  /* 0x0000000400e08947 */ /* 0x002fea0003800000 */
[C---:B------:R-:W-:Y:S01]  /*0120*/  ISETP.GE.U32.AND P1, PT, R2.reuse, 0x8, PT ;  /* 0x000000080200780c */ /* 0x040fe20003f26070 */
[----:B------:R-:W-:Y:S01]  /*0130*/  IMAD R20, R19, R2, RZ ;  /* 0x0000000213147224 */ /* 0x000fe200078e02ff */
[----:B------:R-:W-:Y:S02]  /*0140*/  LOP3.LUT R27, R2, 0x7, RZ, 0xc0, !PT ;  /* 0x00000007021b7812 */ /* 0x000fe400078ec0ff */
[----:B------:R-:W-:Y:S02]  /*0150*/  MOV R24, RZ ;  /* 0x000000ff00187202 */ /* 0x000fe40000000f00 */
[----:B------:R-:W-:Y:S02]  /*0160*/  ISETP.NE.AND P0, PT, R27, RZ, PT ;  /* 0x000000ff1b00720c */ /* 0x000fe40003f05270 */
[----:B------:R-:W-:-:S05]  /*0170*/  MOV R21, RZ ;  /* 0x000000ff00157202 */ /* 0x000fca0000000f00 */
[----:B------:R-:W-:Y:S06]  /*0180*/  @!P1 BRA `(.L_x_14) ;  /* 0x0000000000c49947 */ /* 0x000fec0003800000 */
[----:B------:R-:W0:Y:S01]  /*0190*/  LDC.64 R4, c[0x0][0x388] ;  /* 0x0000e200ff047b82 */ /* 0x000e220000000a00 */
[----:B------:R-:W-:Y:S02]  /*01a0*/  LOP3.LUT R21, R2, 0x7ffffff8, RZ, 0xc0, !PT ;  /* 0x7ffffff802157812 */ /* 0x000fe400078ec0ff */
[----:B------:R-:W-:Y:S02]  /*01b0*/  MOV R24, RZ ;  /* 0x000000ff00187202 */ /* 0x000fe40000000f00 */
[----:B------:R-:W-:Y:S02]  /*01c0*/  MOV R18, R0 ;  /* 0x0000000000127202 */ /* 0x000fe40000000f00 */
[----:B------:R-:W-:Y:S01]  /*01d0*/  IADD3 R22, PT, PT, -R21, RZ, RZ ;  /* 0x000000ff15167210 */ /* 0x000fe20007ffe1ff */
[----:B0-----:R-:W-:-:S03]  /*01e0*/  IMAD.WIDE.U32 R4, R20, 0x4, R4 ;  /* 0x0000000414047825 */ /* 0x001fc600078e0004 */
[----:B------:R-:W-:-:S04]  /*01f0*/  IADD3 R6, P1, PT, R4, 0x10, RZ ;  /* 0x0000001004067810 */ /* 0x000fc80007f3e0ff */
[----:B------:R-:W-:-:S09]  /*0200*/  IADD3.X R7, PT, PT, RZ, R5, RZ, P1, !PT ;  /* 0x00000005ff077210 */ /* 0x000fd20000ffe4ff */
.L_x_15:
[----:B------:R-:W0:Y:S01]  /*0210*/  LDC.64 R16, c[0x0][0x390] ;  /* 0x0000e400ff107b82 */ /* 0x000e220000000a00 */
[----:B------:R-:W-:Y:S02]  /*0220*/  MOV R4, R6 ;  /* 0x0000000600047202 */ /* 0x000fe40000000f00 */
[----:B------:R-:W-:-:S05]  /*0230*/  MOV R5, R7 ;  /* 0x0000000700057202 */ /* 0x000fca0000000f00 */
[----:B------:R-:W2:Y:S04]  /*0240*/  LDG.E R25, desc[UR4][R4.64+-0x10] ;  /* 0xfffff00404197981 */ /* 0x000ea8000c1e1900 */
[----:B------:R-:W3:Y:S04]  /*0250*/  LDG.E R23, desc[UR4][R4.64+-0xc] ;  /* 0xfffff40404177981 */ /* 0x000ee8000c1e1900 */
[----:B------:R-:W4:Y:S04]  /*0260*/  LDG.E R29, desc[UR4][R4.64+-0x8] ;  /* 0xfffff804041d7981 */ /* 0x000f28000c1e1900 */
[----:B------:R-:W5:Y:S01]  /*0270*/  LDG.E R28, desc[UR4][R4.64+-0x4] ;  /* 0xfffffc04041c7981 */ /* 0x000f62000c1e1900 */
[----:B0-----:R-:W-:-:S05]  /*0280*/  IMAD.WIDE R16, R18, 0x4, R16 ;  /* 0x0000000412107825 */ /* 0x001fca00078e0210 */
[----:B------:R0:W2:Y:S01]  /*0290*/  LDG.E R26, desc[UR4][R16.64] ;  /* 0x00000004101a7981 */ /* 0x0000a2000c1e1900 */
[----:B------:R-:W-:-:S04]  /*02a0*/  IMAD.WIDE R14, R3, 0x4, R16 ;  /* 0x00000004030e7825 */ /* 0x000fc800078e0210 */
[C---:B------:R-:W-:Y:S02]  /*02b0*/  IMAD.WIDE R6, R3.reuse, 0x4, R14 ;  /* 0x0000000403067825 */ /* 0x040fe400078e020e */
[----:B------:R-:W3:Y:S02]  /*02c0*/  LDG.E R14, desc[UR4][R14.64] ;  /* 0x000000040e0e7981 */ /* 0x000ee4000c1e1900 */
[C---:B------:R-:W-:Y:S02]  /*02d0*/  IMAD.WIDE R10, R3.reuse, 0x4, R6 ;  /* 0x00000004030a7825 */ /* 0x040fe400078e0206 */
[----:B------:R-:W4:Y:S02]  /*02e0*/  LDG.E R6, desc[UR4][R6.64] ;  /* 0x0000000406067981 */ /* 0x000f24000c1e1900 */
[C---:B------:R-:W-:Y:S02]  /*02f0*/  IMAD.WIDE R8, R3.reuse, 0x4, R10 ;  /* 0x0000000403087825 */ /* 0x040fe400078e020a */
[----:B------:R-:W5:Y:S02]  /*0300*/  LDG.E R10, desc[UR4][R10.64] ;  /* 0x000000040a0a7981 */ /* 0x000f64000c1e1900 */
[----:B------:R-:W-:-:S02]  /*0310*/  IMAD.WIDE R12, R3, 0x4, R8 ;  /* 0x00000004030c7825 */ /* 0x000fc400078e0208 */
[----:B------:R-:W5:Y:S04]  /*0320*/  LDG.E R7, desc[UR4][R4.64] ;  /* 0x0000000404077981 */ /* 0x000f68000c1e1900 */
[----:B------:R-:W5:Y:S01]  /*0330*/  LDG.E R8, desc[UR4][R8.64] ;  /* 0x0000000408087981 */ /* 0x000f62000c1e1900 */
[----:B0-----:R-:W-:-:S03]  /*0340*/  IMAD.WIDE R16, R3, 0x4, R12 ;  /* 0x0000000403107825 */ /* 0x001fc600078e020c */
[----:B------:R-:W5:Y:S04]  /*0350*/  LDG.E R12, desc[UR4][R12.64] ;  /* 0x000000040c0c7981 */ /* 0x000f68000c1e1900 */
[----:B------:R-:W5:Y:S04]  /*0360*/  LDG.E R15, desc[UR4][R16.64] ;  /* 0x00000004100f7981 */ /* 0x000f68000c1e1900 */
[----:B------:R-:W5:Y:S04]  /*0370*/  LDG.E R9, desc[UR4][R4.64+0x4] ;  /* 0x0000040404097981 */ /* 0x000f68000c1e1900 */
[----:B------:R-:W5:Y:S01]  /*0380*/  LDG.E R11, desc[UR4][R4.64+0xc] ;  /* 0x00000c04040b7981 */ /* 0x000f62000c1e1900 */
[----:B--2---:R-:W-:Y:S01]  /*0390*/  FFMA R26, R25, R26, R24 ;  /* 0x0000001a191a7223 */ /* 0x004fe20000000018 */
[----:B------:R-:W-:-:S02]  /*03a0*/  IMAD.WIDE R24, R3, 0x4, R16 ;  /* 0x0000000403187825 */ /* 0x000fc400078e0210 */
[----:B------:R-:W2:Y:S04]  /*03b0*/  LDG.E R16, desc[UR4][R4.64+0x8] ;  /* 0x0000080404107981 */ /* 0x000ea8000c1e1900 */
[----:B------:R-:W2:Y:S01]  /*03c0*/  LDG.E R24, desc[UR4][R24.64] ;  /* 0x0000000418187981 */ /* 0x000ea2000c1e1900 */
[----:B---3--:R-:W-:Y:S01]  /*03d0*/  FFMA R14, R23, R14, R26 ;  /* 0x0000000e170e7223 */ /* 0x008fe2000000001a */
[----:B------:R-:W-:-:S03]  /*03e0*/  IADD3 R22, PT, PT, R22, 0x8, RZ ;  /* 0x0000000816167810 */ /* 0x000fc60007ffe0ff */
[----:B----4-:R-:W-:Y:S01]  /*03f0*/  FFMA R29, R29, R6, R14 ;  /* 0x000000061d1d7223 */ /* 0x010fe2000000000e */
[----:B------:R-:W-:-:S03]  /*0400*/  ISETP.NE.AND P1, PT, R22, RZ, PT ;  /* 0x000000ff1600720c */ /* 0x000fc60003f25270 */
[----:B-----5:R-:W-:Y:S01]  /*0410*/  FFMA R10, R28, R10, R29 ;  /* 0x0000000a1c0a7223 */ /* 0x020fe2000000001d */
[----:B------:R-:W-:-:S03]  /*0420*/  IADD3 R6, P2, PT, R4, 0x20, RZ ;  /* 0x0000002004067810 */ /* 0x000fc60007f5e0ff */
[----:B------:R-:W-:Y:S01]  /*0430*/  FFMA R8, R7, R8, R10 ;  /* 0x0000000807087223 */ /* 0x000fe2000000000a */
[----:B------:R-:W-:Y:S02]  /*0440*/  IADD3.X R7, PT, PT, RZ, R5, RZ, P2, !PT ;  /* 0x00000005ff077210 */ /* 0x000fe400017fe4ff */
[----:B------:R-:W-:Y:S01]  /*0450*/  LEA R18, R3, R18, 0x3 ;  /* 0x0000001203127211 */ /* 0x000fe200078e18ff */
[----:B------:R-:W-:-:S04]  /*0460*/  FFMA R9, R9, R12, R8 ;  /* 0x0000000c09097223 */ /* 0x000fc80000000008 */
[----:B--2---:R-:W-:-:S04]  /*0470*/  FFMA R16, R16, R15, R9 ;  /* 0x0000000f10107223 */ /* 0x004fc80000000009 */
[----:B------:R-:W-:Y:S01]  /*0480*/  FFMA R24, R11, R24, R16 ;  /* 0x000000180b187223 */ /* 0x000fe20000000010 */
[----:B------:R-:W-:Y:S06]  /*0490*/  @P1 BRA `(.L_x_15) ;  /* 0xfffffffc005c1947 */ /* 0x000fec000383ffff */
.L_x_14:
[----:B------:R-:W-:Y:S05]  /*04a0*/  @!P0 BRA `(.L_x_13) ;  /* 0x0000000000fc8947 */ /* 0x000fea0003800000 */
[----:B------:R-:W-:Y:S02]  /*04b0*/  ISETP.GE.U32.AND P1, PT, R27, 0x4, PT ;  /* 0x000000041b00780c */ /* 0x000fe40003f26070 */
[----:B------:R-:W-:-:S04]  /*04c0*/  LOP3.LUT R16, R2, 0x3, RZ, 0xc0, !PT ;  /* 0x0000000302107812 */ /* 0x000fc800078ec0ff */
[----:B------:R-:W-:-:S07]  /*04d0*/  ISETP.NE.AND P0, PT, R16, RZ, PT ;  /* 0x000000ff1000720c */ /* 0x000fce0003f05270 */
[----:B------:R-:W-:Y:S06]  /*04e0*/  @!P1 BRA `(.L_x_16) ;  /* 0x00000000006c9947 */ /* 0x000fec0003800000 */
[----:B------:R-:W0:Y:S01]  /*04f0*/  LDC.64 R6, c[0x0][0x390] ;  /* 0x0000e400ff067b82 */ /* 0x000e220000000a00 */
[----:B------:R-:W1:Y:S01]  /*0500*/  LDCU.64 UR6, c[0x0][0x388] ;  /* 0x00007100ff0677ac */ /* 0x000e620008000a00 */
[----:B------:R-:W-:Y:S01]  /*0510*/  IMAD R9, R21, R3, R0 ;  /* 0x0000000315097224 */ /* 0x000fe200078e0200 */
[CC--:B------:R-:W-:Y:S02]  /*0520*/  IADD3 R5, PT, PT, R20.reuse, R21.reuse, RZ ;  /* 0x0000001514057210 */ /* 0x0c0fe40007ffe0ff */
[----:B------:R-:W-:-:S03]  /*0530*/  IADD3 R10, P1, PT, R20, R21, RZ ;  /* 0x00000015140a7210 */ /* 0x000fc60007f3e0ff */
[----:B------:R-:W2:Y:S01]  /*0540*/  LDC.64 R14, c[0x0][0x388] ;  /* 0x0000e200ff0e7b82 */ /* 0x000ea20000000a00 */
[----:B0-----:R-:W-:-:S04]  /*0550*/  IMAD.WIDE R6, R9, 0x4, R6 ;  /* 0x0000000409067825 */ /* 0x001fc800078e0206 */
[----:B------:R-:W-:Y:S02]  /*0560*/  IMAD.WIDE R8, R3, 0x4, R6 ;  /* 0x0000000403087825 */ /* 0x000fe400078e0206 */
[----:B------:R-:W3:Y:S02]  /*0570*/  LDG.E R6, desc[UR4][R6.64] ;  /* 0x0000000406067981 */ /* 0x000ee4000c1e1900 */
[----:B--2---:R-:W-:Y:S01]  /*0580*/  IMAD.WIDE.U32 R14, R5, 0x4, R14 ;  /* 0x00000004050e7825 */ /* 0x004fe200078e000e */
[----:B------:R-:W-:Y:S02]  /*0590*/  IADD3.X R5, PT, PT, RZ, RZ, RZ, P1, !PT ;  /* 0x000000ffff057210 */ /* 0x000fe40000ffe4ff */
[----:B-1----:R-:W-:-:S03]  /*05a0*/  LEA R4, P1, R10, UR6, 0x2 ;  /* 0x000000060a047c11 */ /* 0x002fc6000f8210ff */
[----:B------:R-:W3:Y:S01]  /*05b0*/  LDG.E R15, desc[UR4][R14.64] ;  /* 0x000000040e0f7981 */ /* 0x000ee2000c1e1900 */
[----:B------:R-:W-:Y:S01]  /*05c0*/  LEA.HI.X R5, R10, UR7, R5, 0x2, P1 ;  /* 0x000000070a057c11 */ /* 0x000fe200088f1405 */
[C---:B------:R-:W-:Y:S02]  /*05d0*/  IMAD.WIDE R10, R3.reuse, 0x4, R8 ;  /* 0x00000004030a7825 */ /* 0x040fe400078e0208 */
[----:B------:R-:W2:Y:S04]  /*05e0*/  LDG.E R8, desc[UR4][R8.64] ;  /* 0x0000000408087981 */ /* 0x000ea8000c1e1900 */
[----:B------:R-:W2:Y:S01]  /*05f0*/  LDG.E R17, desc[UR4][R4.64+0x4] ;  /* 0x0000040404117981 */ /* 0x000ea2000c1e1900 */
[----:B------:R-:W-:-:S03]  /*0600*/  IMAD.WIDE R12, R3, 0x4, R10 ;  /* 0x00000004030c7825 */ /* 0x000fc600078e020a */
[----:B------:R-:W4:Y:S04]  /*0610*/  LDG.E R22, desc[UR4][R10.64] ;  /* 0x000000040a167981 */ /* 0x000f28000c1e1900 */
[----:B------:R-:W4:Y:S04]  /*0620*/  LDG.E R18, desc[UR4][R4.64+0x8] ;  /* 0x0000080404127981 */ /* 0x000f28000c1e1900 */
[----:B------:R-:W5:Y:S04]  /*0630*/  LDG.E R26, desc[UR4][R4.64+0xc] ;  /* 0x00000c04041a7981 */ /* 0x000f68000c1e1900 */
[----:B------:R-:W5:Y:S01]  /*0640*/  LDG.E R12, desc[UR4][R12.64] ;  /* 0x000000040c0c7981 */ /* 0x000f62000c1e1900 */
[----:B------:R-:W-:Y:S01]  /*0650*/  IADD3 R21, PT, PT, R21, 0x4, RZ ;  /* 0x0000000415157810 */ /* 0x000fe20007ffe0ff */
[----:B---3--:R-:W-:-:S04]  /*0660*/  FFMA R24, R15, R6, R24 ;  /* 0x000000060f187223 */ /* 0x008fc80000000018 */
[----:B--2---:R-:W-:-:S04]  /*0670*/  FFMA R17, R17, R8, R24 ;  /* 0x0000000811117223 */ /* 0x004fc80000000018 */
[----:B----4-:R-:W-:-:S04]  /*0680*/  FFMA R17, R18, R22, R17 ;  /* 0x0000001612117223 */ /* 0x010fc80000000011 */
[----:B-----5:R-:W-:-:S07]  /*0690*/  FFMA R24, R26, R12, R17 ;  /* 0x0000000c1a187223 */ /* 0x020fce0000000011 */
.L_x_16:
[----:B------:R-:W-:Y:S05]  /*06a0*/  @!P0 BRA `(.L_x_13) ;  /* 0x00000000007c8947 */ /* 0x000fea0003800000 */
[----:B------:R-:W-:Y:S02]  /*06b0*/  ISETP.NE.AND P1, PT, R16, 0x1, PT ;  /* 0x000000011000780c */ /* 0x000fe40003f25270 */
[----:B------:R-:W-:-:S04]  /*06c0*/  LOP3.LUT R2, R2, 0x1, RZ, 0xc0, !PT ;  /* 0x0000000102027812 */ /* 0x000fc800078ec0ff */
[----:B------:R-:W-:-:S07]  /*06d0*/  ISETP.NE.U32.AND P0, PT, R2, 0x1, PT ;  /* 0x000000010200780c */ /* 0x000fce0003f05070 */
[----:B------:R-:W0:Y:S01]  /*06e0*/  @P1 LDC.64 R12, c[0x0][0x388] ;  /* 0x0000e200ff0c1b82 */ /* 0x000e220000000a00 */
[CC--:B------:R-:W-:Y:S02]  /*06f0*/  @P1 IADD3 R15, PT, PT, R20.reuse, R21.reuse, RZ ;  /* 0x00000015140f1210 */ /* 0x0c0fe40007ffe0ff */
[----:B------:R-:W-:-:S04]  /*0700*/  @P1 IADD3 R2, P2, PT, R20, R21, RZ ;  /* 0x0000001514021210 */ /* 0x000fc80007f5e0ff */
[----:B------:R-:W-:Y:S01]  /*0710*/  @P1 IADD3.X R14, PT, PT, RZ, RZ, RZ, P2, !PT ;  /* 0x000000ffff0e1210 */ /* 0x000fe200017fe4ff */
[----:B------:R-:W1:Y:S08]  /*0720*/  @P1 LDC.64 R10, c[0x0][0x390] ;  /* 0x0000e400ff0a1b82 */ /* 0x000e700000000a00 */
[----:B------:R-:W2:Y:S08]  /*0730*/  @P1 LDC.64 R8, c[0x0][0x388] ;  /* 0x0000e200ff081b82 */ /* 0x000eb00000000a00 */
[----:B------:R-:W3:Y:S01]  /*0740*/  @!P0 LDC.64 R6, c[0x0][0x388] ;  /* 0x0000e200ff068b82 */ /* 0x000ee20000000a00 */
[----:B0-----:R-:W-:-:S04]  /*0750*/  @P1 IMAD.WIDE.U32 R12, R15, 0x4, R12 ;  /* 0x000000040f0c1825 */ /* 0x001fc800078e000c */
[C---:B------:R-:W-:Y:S01]  /*0760*/  @P1 IMAD R15, R21.reuse, R3, R0 ;  /* 0x00000003150f1224 */ /* 0x040fe200078e0200 */
[----:B------:R-:W-:Y:S01]  /*0770*/  @P1 IADD3 R21, PT, PT, R21, 0x2, RZ ;  /* 0x0000000215151810 */ /* 0x000fe20007ffe0ff */
[----:B------:R-:W4:Y:S01]  /*0780*/  @P1 LDG.E R13, desc[UR4][R12.64] ;  /* 0x000000040c0d1981 */ /* 0x000f22000c1e1900 */
[----:B------:R-:W0:Y:S01]  /*0790*/  @!P0 LDC.64 R4, c[0x0][0x390] ;  /* 0x0000e400ff048b82 */ /* 0x000e220000000a00 */
[----:B-1----:R-:W-:Y:S01]  /*07a0*/  @P1 IMAD.WIDE R10, R15, 0x4, R10 ;  /* 0x000000040f0a1825 */ /* 0x002fe200078e020a */
[----:B------:R-:W-:Y:S02]  /*07b0*/  @!P0 IADD3 R17, PT, PT, R20, R21, RZ ;  /* 0x0000001514118210 */ /* 0x000fe40007ffe0ff */
[----:B--2---:R-:W-:Y:S01]  /*07c0*/  @P1 LEA R8, P2, R2, R8, 0x2 ;  /* 0x0000000802081211 */ /* 0x004fe200078410ff */
[----:B------:R-:W-:-:S03]  /*07d0*/  @!P0 IMAD R21, R21, R3, R0 ;  /* 0x0000000315158224 */ /* 0x000fc600078e0200 */
[----:B------:R-:W-:Y:S01]  /*07e0*/  @P1 LEA.HI.X R9, R2, R9, R14, 0x2, P2 ;  /* 0x0000000902091211 */ /* 0x000fe200010f140e */
[----:B------:R-:W-:Y:S01]  /*07f0*/  @P1 IMAD.WIDE R14, R3, 0x4, R10 ;  /* 0x00000004030e1825 */ /* 0x000fe200078e020a */
[----:B------:R-:W4:Y:S03]  /*0800*/  @P1 LDG.E R2, desc[UR4][R10.64] ;  /* 0x000000040a021981 */ /* 0x000f26000c1e1900 */
[----:B---3--:R-:W-:Y:S01]  /*0810*/  @!P0 IMAD.WIDE.U32 R6, R17, 0x4, R6 ;  /* 0x0000000411068825 */ /* 0x008fe200078e0006 */
[----:B------:R-:W2:Y:S04]  /*0820*/  @P1 LDG.E R9, desc[UR4][R8.64+0x4] ;  /* 0x0000040408091981 */ /* 0x000ea8000c1e1900 */
[----:B------:R-:W2:Y:S01]  /*0830*/  @P1 LDG.E R14, desc[UR4][R14.64] ;  /* 0x000000040e0e1981 */ /* 0x000ea2000c1e1900 */
[----:B0-----:R-:W-:-:S03]  /*0840*/  @!P0 IMAD.WIDE R4, R21, 0x4, R4 ;  /* 0x0000000415048825 */ /* 0x001fc600078e0204 */
[----:B------:R-:W3:Y:S04]  /*0850*/  @!P0 LDG.E R7, desc[UR4][R6.64] ;  /* 0x0000000406078981 */ /* 0x000ee8000c1e1900 */
[----:B------:R-:W3:Y:S01]  /*0860*/  @!P0 LDG.E R4, desc[UR4][R4.64] ;  /* 0x0000000404048981 */ /* 0x000ee2000c1e1900 */
[----:B----4-:R-:W-:-:S04]  /*0870*/  @P1 FFMA R2, R13, R2, R24 ;  /* 0x000000020d021223 */ /* 0x010fc80000000018 */
[----:B--2---:R-:W-:-:S04]  /*0880*/  @P1 FFMA R24, R9, R14, R2 ;  /* 0x0000000e09181223 */ /* 0x004fc80000000002 */
[----:B---3--:R-:W-:-:S07]  /*0890*/  @!P0 FFMA R24, R7, R4, R24 ;  /* 0x0000000407188223 */ /* 0x008fce0000000018 */
.L_x_13:
[----:B------:R-:W0:Y:S01]  /*08a0*/  LDC.64 R4, c[0x0][0x380] ;  /* 0x0000e000ff047b82 */ /* 0x000e220000000a00 */
[----:B------:R-:W-:-:S04]  /*08b0*/  IMAD R3, R19, R3, R0 ;  /* 0x0000000313037224 */ /* 0x000fc800078e0200 */
[----:B0-----:R-:W-:-:S05]  /*08c0*/  IMAD.WIDE R2, R3, 0x4, R4 ;  /* 0x0000000403027825 */ /* 0x001fca00078e0204 */
[----:B------:R-:W-:Y:S01]  /*08d0*/  STG.E desc[UR4][R2.64], R24 ;  /* 0x0000001802007986 */ /* 0x000fe2000c101904 */
[----:B------:R-:W-:Y:S05]  /*08e0*/  EXIT ;  /* 0x000000000000794d */ /* 0x000fea0003800000 */
.L_x_17:
        /* <DEDUP_REMOVED lines=9> */
.L_x_21:


//--------------------- .nv.shared._Z16matmul_coarsenedILi32ELi2EEvPfPKfS2_iii --------------------------
	.section	.nv.shared._Z16matmul_coarsenedILi32ELi2EEvPfPKfS2_iii,"aw",@nobits
	.sectionflags	@""
	.align	4
.nv.shared._Z16matmul_coarsenedILi32ELi2EEvPfPKfS2_iii:
	.zero		13312


//--------------------- .nv.shared.reserved.0     --------------------------
	.section	.nv.shared.reserved.0,"aw",@nobits
	.weak		__nv_reservedSMEM_offset_0_alias
	.size		__nv_reservedSMEM_offset_0_alias, 0, 64
	.other		__nv_reservedSMEM_offset_0_alias,@"STO_CUDA_RESERVED_SHARED STV_DEFAULT"
__nv_reservedSMEM_offset_0_alias:
	.zero		0
	.zero		64


//--------------------- .nv.shared._Z17matmul_vectorizedILi32EEvPfPKfS2_iii --------------------------
	.section	.nv.shared._Z17matmul_vectorizedILi32EEvPfPKfS2_iii,"aw",@nobits
	.sectionflags	@""
	.align	4
.nv.shared._Z17matmul_vectorizedILi32EEvPfPKfS2_iii:
	.zero		9472


//--------------------- .nv.shared._Z12matmul_tiledILi32EEvPfPKfS2_iii --------------------------
	.section	.nv.shared._Z12matmul_tiledILi32EEvPfPKfS2_iii,"aw",@nobits
	.sectionflags	@""
	.align	4
.nv.shared._Z12matmul_tiledILi32EEvPfPKfS2_iii:
	.zero		9216


//--------------------- .nv.constant0._Z16matmul_coarsenedILi32ELi2EEvPfPKfS2_iii --------------------------
	.section	.nv.constant0._Z16matmul_coarsenedILi32ELi2EEvPfPKfS2_iii,"a",@progbits
	.sectionflags	@""
	.align	4
.nv.constant0._Z16matmul_coarsenedILi32ELi2EEvPfPKfS2_iii:
	.zero		932


//--------------------- .nv.constant0._Z17matmul_vectorizedILi32EEvPfPKfS2_iii --------------------------
	.section	.nv.constant0._Z17matmul_vectorizedILi32EEvPfPKfS2_iii,"a",@progbits
	.sectionflags	@""
	.align	4
.nv.constant0._Z17matmul_vectorizedILi32EEvPfPKfS2_iii:
	.zero		932


//--------------------- .nv.constant0._Z12matmul_tiledILi32EEvPfPKfS2_iii --------------------------
	.section	.nv.constant0._Z12matmul_tiledILi32EEvPfPKfS2_iii,"a",@progbits
	.sectionflags	@""
	.align	4
.nv.constant0._Z12matmul_tiledILi32EEvPfPKfS2_iii:
	.zero		932


//--------------------- .nv.constant0._Z12matmul_naivePfPKfS1_iii --------------------------
	.section	.nv.constant0._Z12matmul_naivePfPKfS1_iii,"a",@progbits
	.sectionflags	@""
	.align	4
.nv.constant0._Z12matmul_naivePfPKfS1_iii:
	.zero		932


//--------------------- SYMBOLS --------------------------

	.type		.nv.reservedSmem.offset0,@object
	.size		.nv.reservedSmem.offset0,0x4
	.type		.nv.reservedSmem.cap,@object
	.size		.nv.reservedSmem.cap,0x4
